//
// Generated by NVIDIA NVVM Compiler
//
// Compiler Build ID: CL-36424714
// Cuda compilation tools, release 13.0, V13.0.88
// Based on NVVM 20.0.0
//

.version 9.0
.target sm_100
.address_size 64

// _ZZN36_GLOBAL__N__a82d85bb_4_k_cu_0e54149d25shared_memory_bf16_kernelEPK13__nv_bfloat16PS0_iiE11shared_data has been demoted
// _ZZN36_GLOBAL__N__a82d85bb_4_k_cu_0e54149d25shared_memory_fp32_kernelEPKfPfiiE11shared_data has been demoted
// _ZZN36_GLOBAL__N__a82d85bb_4_k_cu_0e54149d33shared_memory_bf16_to_fp32_kernelEPK13__nv_bfloat16PfiiE11shared_data has been demoted

.entry _ZN36_GLOBAL__N__a82d85bb_4_k_cu_0e54149d20l1_cache_bf16_kernelEPK13__nv_bfloat16PS0_ii(
	.param .u64 .ptr .align 1 _ZN36_GLOBAL__N__a82d85bb_4_k_cu_0e54149d20l1_cache_bf16_kernelEPK13__nv_bfloat16PS0_ii_param_0,
	.param .u64 .ptr .align 1 _ZN36_GLOBAL__N__a82d85bb_4_k_cu_0e54149d20l1_cache_bf16_kernelEPK13__nv_bfloat16PS0_ii_param_1,
	.param .u32 _ZN36_GLOBAL__N__a82d85bb_4_k_cu_0e54149d20l1_cache_bf16_kernelEPK13__nv_bfloat16PS0_ii_param_2,
	.param .u32 _ZN36_GLOBAL__N__a82d85bb_4_k_cu_0e54149d20l1_cache_bf16_kernelEPK13__nv_bfloat16PS0_ii_param_3
)
{
	.reg .pred 	%p<6>;
	.reg .b16 	%rs<3>;
	.reg .b32 	%r<12>;
	.reg .b32 	%f<15>;
	.reg .b64 	%rd<7>;

	ld.param.u64 	%rd2, [_ZN36_GLOBAL__N__a82d85bb_4_k_cu_0e54149d20l1_cache_bf16_kernelEPK13__nv_bfloat16PS0_ii_param_0];
	ld.param.u64 	%rd3, [_ZN36_GLOBAL__N__a82d85bb_4_k_cu_0e54149d20l1_cache_bf16_kernelEPK13__nv_bfloat16PS0_ii_param_1];
	ld.param.u32 	%r7, [_ZN36_GLOBAL__N__a82d85bb_4_k_cu_0e54149d20l1_cache_bf16_kernelEPK13__nv_bfloat16PS0_ii_param_2];
	ld.param.u32 	%r8, [_ZN36_GLOBAL__N__a82d85bb_4_k_cu_0e54149d20l1_cache_bf16_kernelEPK13__nv_bfloat16PS0_ii_param_3];
	mov.u32 	%r1, %tid.x;
	setp.lt.s32 	%p1, %r8, 1;
	mov.f32 	%f13, 0f00000000;
	@%p1 bra 	$L__BB0_6;
	cvta.to.global.u64 	%rd1, %rd2;
	setp.lt.s32 	%p2, %r7, 1;
	@%p2 bra 	$L__BB0_6;
	mul.wide.u32 	%rd4, %r1, 2;
	add.s64 	%rd5, %rd1, %rd4;
	ld.global.nc.u16 	%rs1, [%rd5];
	// begin inline asm
	{ cvt.f32.bf16 %f8, %rs1;}

	// end inline asm
	neg.s32 	%r2, %r7;
	mov.f32 	%f13, 0f00000000;
	mov.b32 	%r10, 0;
$L__BB0_3:
	mov.u32 	%r11, %r2;
$L__BB0_4:
	.pragma "nounroll";
	add.f32 	%f13, %f13, %f8;
	add.s32 	%r11, %r11, 1;
	setp.ne.s32 	%p3, %r11, 0;
	@%p3 bra 	$L__BB0_4;
	add.s32 	%r10, %r10, 1;
	setp.ne.s32 	%p4, %r10, %r8;
	@%p4 bra 	$L__BB0_3;
$L__BB0_6:
	setp.ne.s32 	%p5, %r1, 0;
	@%p5 bra 	$L__BB0_8;
	// begin inline asm
	{  cvt.rn.bf16.f32 %rs2, %f13;}

	// end inline asm
	cvta.to.global.u64 	%rd6, %rd3;
	st.global.u16 	[%rd6], %rs2;
$L__BB0_8:
	ret;

}
.entry _ZN36_GLOBAL__N__a82d85bb_4_k_cu_0e54149d25shared_memory_bf16_kernelEPK13__nv_bfloat16PS0_ii(
	.param .u64 .ptr .align 1 _ZN36_GLOBAL__N__a82d85bb_4_k_cu_0e54149d25shared_memory_bf16_kernelEPK13__nv_bfloat16PS0_ii_param_0,
	.param .u64 .ptr .align 1 _ZN36_GLOBAL__N__a82d85bb_4_k_cu_0e54149d25shared_memory_bf16_kernelEPK13__nv_bfloat16PS0_ii_param_1,
	.param .u32 _ZN36_GLOBAL__N__a82d85bb_4_k_cu_0e54149d25shared_memory_bf16_kernelEPK13__nv_bfloat16PS0_ii_param_2,
	.param .u32 _ZN36_GLOBAL__N__a82d85bb_4_k_cu_0e54149d25shared_memory_bf16_kernelEPK13__nv_bfloat16PS0_ii_param_3
)
{
	.reg .pred 	%p<6>;
	.reg .b16 	%rs<4>;
	.reg .b32 	%r<16>;
	.reg .b32 	%f<13>;
	.reg .b64 	%rd<7>;
	// demoted variable
	.shared .align 2 .b8 _ZZN36_GLOBAL__N__a82d85bb_4_k_cu_0e54149d25shared_memory_bf16_kernelEPK13__nv_bfloat16PS0_iiE11shared_data[256];
	ld.param.u64 	%rd1, [_ZN36_GLOBAL__N__a82d85bb_4_k_cu_0e54149d25shared_memory_bf16_kernelEPK13__nv_bfloat16PS0_ii_param_0];
	ld.param.u64 	%rd2, [_ZN36_GLOBAL__N__a82d85bb_4_k_cu_0e54149d25shared_memory_bf16_kernelEPK13__nv_bfloat16PS0_ii_param_1];
	ld.param.u32 	%r8, [_ZN36_GLOBAL__N__a82d85bb_4_k_cu_0e54149d25shared_memory_bf16_kernelEPK13__nv_bfloat16PS0_ii_param_2];
	ld.param.u32 	%r9, [_ZN36_GLOBAL__N__a82d85bb_4_k_cu_0e54149d25shared_memory_bf16_kernelEPK13__nv_bfloat16PS0_ii_param_3];
	mov.u32 	%r1, %tid.x;
	setp.gt.u32 	%p1, %r1, 127;
	shl.b32 	%r10, %r1, 1;
	mov.u32 	%r11, _ZZN36_GLOBAL__N__a82d85bb_4_k_cu_0e54149d25shared_memory_bf16_kernelEPK13__nv_bfloat16PS0_iiE11shared_data;
	add.s32 	%r2, %r11, %r10;
	@%p1 bra 	$L__BB1_2;
	cvta.to.global.u64 	%rd3, %rd1;
	mul.wide.u32 	%rd4, %r1, 2;
	add.s64 	%rd5, %rd3, %rd4;
	ld.global.nc.u16 	%rs1, [%rd5];
	st.shared.u16 	[%r2], %rs1;
$L__BB1_2:
	bar.sync 	0;
	mov.f32 	%f11, 0f00000000;
	min.s32 	%r12, %r9, %r8;
	setp.lt.s32 	%p2, %r12, 1;
	@%p2 bra 	$L__BB1_7;
	ld.shared.u16 	%rs2, [%r2];
	// begin inline asm
	{ cvt.f32.bf16 %f7, %rs2;}

	// end inline asm
	neg.s32 	%r3, %r8;
	mov.f32 	%f11, 0f00000000;
	mov.b32 	%r14, 0;
$L__BB1_4:
	mov.u32 	%r15, %r3;
$L__BB1_5:
	.pragma "nounroll";
	add.f32 	%f11, %f11, %f7;
	add.s32 	%r15, %r15, 1;
	setp.ne.s32 	%p3, %r15, 0;
	@%p3 bra 	$L__BB1_5;
	add.s32 	%r14, %r14, 1;
	setp.ne.s32 	%p4, %r14, %r9;
	@%p4 bra 	$L__BB1_4;
$L__BB1_7:
	setp.ne.s32 	%p5, %r1, 0;
	@%p5 bra 	$L__BB1_9;
	// begin inline asm
	{  cvt.rn.bf16.f32 %rs3, %f11;}

	// end inline asm
	cvta.to.global.u64 	%rd6, %rd2;
	st.global.u16 	[%rd6], %rs3;
$L__BB1_9:
	ret;

}
.entry _ZN36_GLOBAL__N__a82d85bb_4_k_cu_0e54149d20l1_cache_fp32_kernelEPKfPfii(
	.param .u64 .ptr .align 1 _ZN36_GLOBAL__N__a82d85bb_4_k_cu_0e54149d20l1_cache_fp32_kernelEPKfPfii_param_0,
	.param .u64 .ptr .align 1 _ZN36_GLOBAL__N__a82d85bb_4_k_cu_0e54149d20l1_cache_fp32_kernelEPKfPfii_param_1,
	.param .u32 _ZN36_GLOBAL__N__a82d85bb_4_k_cu_0e54149d20l1_cache_fp32_kernelEPKfPfii_param_2,
	.param .u32 _ZN36_GLOBAL__N__a82d85bb_4_k_cu_0e54149d20l1_cache_fp32_kernelEPKfPfii_param_3
)
{
	.reg .pred 	%p<6>;
	.reg .b32 	%r<12>;
	.reg .b32 	%f<13>;
	.reg .b64 	%rd<7>;

	ld.param.u64 	%rd2, [_ZN36_GLOBAL__N__a82d85bb_4_k_cu_0e54149d20l1_cache_fp32_kernelEPKfPfii_param_0];
	ld.param.u64 	%rd3, [_ZN36_GLOBAL__N__a82d85bb_4_k_cu_0e54149d20l1_cache_fp32_kernelEPKfPfii_param_1];
	ld.param.u32 	%r7, [_ZN36_GLOBAL__N__a82d85bb_4_k_cu_0e54149d20l1_cache_fp32_kernelEPKfPfii_param_2];
	ld.param.u32 	%r8, [_ZN36_GLOBAL__N__a82d85bb_4_k_cu_0e54149d20l1_cache_fp32_kernelEPKfPfii_param_3];
	mov.u32 	%r1, %tid.x;
	setp.lt.s32 	%p1, %r8, 1;
	mov.f32 	%f11, 0f00000000;
	@%p1 bra 	$L__BB2_6;
	cvta.to.global.u64 	%rd1, %rd2;
	setp.lt.s32 	%p2, %r7, 1;
	@%p2 bra 	$L__BB2_6;
	mul.wide.u32 	%rd4, %r1, 4;
	add.s64 	%rd5, %rd1, %rd4;
	ld.global.nc.f32 	%f1, [%rd5];
	neg.s32 	%r2, %r7;
	mov.f32 	%f11, 0f00000000;
	mov.b32 	%r10, 0;
$L__BB2_3:
	mov.u32 	%r11, %r2;
$L__BB2_4:
	.pragma "nounroll";
	add.f32 	%f11, %f11, %f1;
	add.s32 	%r11, %r11, 1;
	setp.ne.s32 	%p3, %r11, 0;
	@%p3 bra 	$L__BB2_4;
	add.s32 	%r10, %r10, 1;
	setp.ne.s32 	%p4, %r10, %r8;
	@%p4 bra 	$L__BB2_3;
$L__BB2_6:
	setp.ne.s32 	%p5, %r1, 0;
	@%p5 bra 	$L__BB2_8;
	cvta.to.global.u64 	%rd6, %rd3;
	st.global.f32 	[%rd6], %f11;
$L__BB2_8:
	ret;

}
.entry _ZN36_GLOBAL__N__a82d85bb_4_k_cu_0e54149d25shared_memory_fp32_kernelEPKfPfii(
	.param .u64 .ptr .align 1 _ZN36_GLOBAL__N__a82d85bb_4_k_cu_0e54149d25shared_memory_fp32_kernelEPKfPfii_param_0,
	.param .u64 .ptr .align 1 _ZN36_GLOBAL__N__a82d85bb_4_k_cu_0e54149d25shared_memory_fp32_kernelEPKfPfii_param_1,
	.param .u32 _ZN36_GLOBAL__N__a82d85bb_4_k_cu_0e54149d25shared_memory_fp32_kernelEPKfPfii_param_2,
	.param .u32 _ZN36_GLOBAL__N__a82d85bb_4_k_cu_0e54149d25shared_memory_fp32_kernelEPKfPfii_param_3
)
{
	.reg .pred 	%p<6>;
	.reg .b32 	%r<16>;
	.reg .b32 	%f<12>;
	.reg .b64 	%rd<7>;
	// demoted variable
	.shared .align 4 .b8 _ZZN36_GLOBAL__N__a82d85bb_4_k_cu_0e54149d25shared_memory_fp32_kernelEPKfPfiiE11shared_data[512];
	ld.param.u64 	%rd1, [_ZN36_GLOBAL__N__a82d85bb_4_k_cu_0e54149d25shared_memory_fp32_kernelEPKfPfii_param_0];
	ld.param.u64 	%rd2, [_ZN36_GLOBAL__N__a82d85bb_4_k_cu_0e54149d25shared_memory_fp32_kernelEPKfPfii_param_1];
	ld.param.u32 	%r8, [_ZN36_GLOBAL__N__a82d85bb_4_k_cu_0e54149d25shared_memory_fp32_kernelEPKfPfii_param_2];
	ld.param.u32 	%r9, [_ZN36_GLOBAL__N__a82d85bb_4_k_cu_0e54149d25shared_memory_fp32_kernelEPKfPfii_param_3];
	mov.u32 	%r1, %tid.x;
	setp.gt.u32 	%p1, %r1, 127;
	shl.b32 	%r10, %r1, 2;
	mov.u32 	%r11, _ZZN36_GLOBAL__N__a82d85bb_4_k_cu_0e54149d25shared_memory_fp32_kernelEPKfPfiiE11shared_data;
	add.s32 	%r2, %r11, %r10;
	@%p1 bra 	$L__BB3_2;
	cvta.to.global.u64 	%rd3, %rd1;
	mul.wide.u32 	%rd4, %r1, 4;
	add.s64 	%rd5, %rd3, %rd4;
	ld.global.nc.f32 	%f6, [%rd5];
	st.shared.f32 	[%r2], %f6;
$L__BB3_2:
	bar.sync 	0;
	mov.f32 	%f10, 0f00000000;
	min.s32 	%r12, %r9, %r8;
	setp.lt.s32 	%p2, %r12, 1;
	@%p2 bra 	$L__BB3_7;
	ld.shared.f32 	%f1, [%r2];
	neg.s32 	%r3, %r8;
	mov.f32 	%f10, 0f00000000;
	mov.b32 	%r14, 0;
$L__BB3_4:
	mov.u32 	%r15, %r3;
$L__BB3_5:
	.pragma "nounroll";
	add.f32 	%f10, %f10, %f1;
	add.s32 	%r15, %r15, 1;
	setp.ne.s32 	%p3, %r15, 0;
	@%p3 bra 	$L__BB3_5;
	add.s32 	%r14, %r14, 1;
	setp.ne.s32 	%p4, %r14, %r9;
	@%p4 bra 	$L__BB3_4;
$L__BB3_7:
	setp.ne.s32 	%p5, %r1, 0;
	@%p5 bra 	$L__BB3_9;
	cvta.to.global.u64 	%rd6, %rd2;
	st.global.f32 	[%rd6], %f10;
$L__BB3_9:
	ret;

}
.entry _ZN36_GLOBAL__N__a82d85bb_4_k_cu_0e54149d28l1_cache_bf16_to_fp32_kernelEPK13__nv_bfloat16Pfii(
	.param .u64 .ptr .align 1 _ZN36_GLOBAL__N__a82d85bb_4_k_cu_0e54149d28l1_cache_bf16_to_fp32_kernelEPK13__nv_bfloat16Pfii_param_0,
	.param .u64 .ptr .align 1 _ZN36_GLOBAL__N__a82d85bb_4_k_cu_0e54149d28l1_cache_bf16_to_fp32_kernelEPK13__nv_bfloat16Pfii_param_1,
	.param .u32 _ZN36_GLOBAL__N__a82d85bb_4_k_cu_0e54149d28l1_cache_bf16_to_fp32_kernelEPK13__nv_bfloat16Pfii_param_2,
	.param .u32 _ZN36_GLOBAL__N__a82d85bb_4_k_cu_0e54149d28l1_cache_bf16_to_fp32_kernelEPK13__nv_bfloat16Pfii_param_3
)
{
	.reg .pred 	%p<6>;
	.reg .b16 	%rs<2>;
	.reg .b32 	%r<12>;
	.reg .b32 	%f<14>;
	.reg .b64 	%rd<7>;

	ld.param.u64 	%rd2, [_ZN36_GLOBAL__N__a82d85bb_4_k_cu_0e54149d28l1_cache_bf16_to_fp32_kernelEPK13__nv_bfloat16Pfii_param_0];
	ld.param.u64 	%rd3, [_ZN36_GLOBAL__N__a82d85bb_4_k_cu_0e54149d28l1_cache_bf16_to_fp32_kernelEPK13__nv_bfloat16Pfii_param_1];
	ld.param.u32 	%r7, [_ZN36_GLOBAL__N__a82d85bb_4_k_cu_0e54149d28l1_cache_bf16_to_fp32_kernelEPK13__nv_bfloat16Pfii_param_2];
	ld.param.u32 	%r8, [_ZN36_GLOBAL__N__a82d85bb_4_k_cu_0e54149d28l1_cache_bf16_to_fp32_kernelEPK13__nv_bfloat16Pfii_param_3];
	mov.u32 	%r1, %tid.x;
	setp.lt.s32 	%p1, %r8, 1;
	mov.f32 	%f12, 0f00000000;
	@%p1 bra 	$L__BB4_6;
	cvta.to.global.u64 	%rd1, %rd2;
	setp.lt.s32 	%p2, %r7, 1;
	@%p2 bra 	$L__BB4_6;
	mul.wide.u32 	%rd4, %r1, 2;
	add.s64 	%rd5, %rd1, %rd4;
	ld.global.nc.u16 	%rs1, [%rd5];
	// begin inline asm
	{ cvt.f32.bf16 %f8, %rs1;}

	// end inline asm
	neg.s32 	%r2, %r7;
	mov.f32 	%f12, 0f00000000;
	mov.b32 	%r10, 0;
$L__BB4_3:
	mov.u32 	%r11, %r2;
$L__BB4_4:
	.pragma "nounroll";
	add.f32 	%f12, %f12, %f8;
	add.s32 	%r11, %r11, 1;
	setp.ne.s32 	%p3, %r11, 0;
	@%p3 bra 	$L__BB4_4;
	add.s32 	%r10, %r10, 1;
	setp.ne.s32 	%p4, %r10, %r8;
	@%p4 bra 	$L__BB4_3;
$L__BB4_6:
	setp.ne.s32 	%p5, %r1, 0;
	@%p5 bra 	$L__BB4_8;
	cvta.to.global.u64 	%rd6, %rd3;
	st.global.f32 	[%rd6], %f12;
$L__BB4_8:
	ret;

}
.entry _ZN36_GLOBAL__N__a82d85bb_4_k_cu_0e54149d33shared_memory_bf16_to_fp32_kernelEPK13__nv_bfloat16Pfii(
	.param .u64 .ptr .align 1 _ZN36_GLOBAL__N__a82d85bb_4_k_cu_0e54149d33shared_memory_bf16_to_fp32_kernelEPK13__nv_bfloat16Pfii_param_0,
	.param .u64 .ptr .align 1 _ZN36_GLOBAL__N__a82d85bb_4_k_cu_0e54149d33shared_memory_bf16_to_fp32_kernelEPK13__nv_bfloat16Pfii_param_1,
	.param .u32 _ZN36_GLOBAL__N__a82d85bb_4_k_cu_0e54149d33shared_memory_bf16_to_fp32_kernelEPK13__nv_bfloat16Pfii_param_2,
	.param .u32 _ZN36_GLOBAL__N__a82d85bb_4_k_cu_0e54149d33shared_memory_bf16_to_fp32_kernelEPK13__nv_bfloat16Pfii_param_3
)
{
	.reg .pred 	%p<6>;
	.reg .b16 	%rs<3>;
	.reg .b32 	%r<16>;
	.reg .b32 	%f<12>;
	.reg .b64 	%rd<7>;
	// demoted variable
	.shared .align 2 .b8 _ZZN36_GLOBAL__N__a82d85bb_4_k_cu_0e54149d33shared_memory_bf16_to_fp32_kernelEPK13__nv_bfloat16PfiiE11shared_data[256];
	ld.param.u64 	%rd1, [_ZN36_GLOBAL__N__a82d85bb_4_k_cu_0e54149d33shared_memory_bf16_to_fp32_kernelEPK13__nv_bfloat16Pfii_param_0];
	ld.param.u64 	%rd2, [_ZN36_GLOBAL__N__a82d85bb_4_k_cu_0e54149d33shared_memory_bf16_to_fp32_kernelEPK13__nv_bfloat16Pfii_param_1];
	ld.param.u32 	%r8, [_ZN36_GLOBAL__N__a82d85bb_4_k_cu_0e54149d33shared_memory_bf16_to_fp32_kernelEPK13__nv_bfloat16Pfii_param_2];
	ld.param.u32 	%r9, [_ZN36_GLOBAL__N__a82d85bb_4_k_cu_0e54149d33shared_memory_bf16_to_fp32_kernelEPK13__nv_bfloat16Pfii_param_3];
	mov.u32 	%r1, %tid.x;
	setp.gt.u32 	%p1, %r1, 127;
	shl.b32 	%r10, %r1, 1;
	mov.u32 	%r11, _ZZN36_GLOBAL__N__a82d85bb_4_k_cu_0e54149d33shared_memory_bf16_to_fp32_kernelEPK13__nv_bfloat16PfiiE11shared_data;
	add.s32 	%r2, %r11, %r10;
	@%p1 bra 	$L__BB5_2;
	cvta.to.global.u64 	%rd3, %rd1;
	mul.wide.u32 	%rd4, %r1, 2;
	add.s64 	%rd5, %rd3, %rd4;
	ld.global.nc.u16 	%rs1, [%rd5];
	st.shared.u16 	[%r2], %rs1;
$L__BB5_2:
	bar.sync 	0;
	mov.f32 	%f10, 0f00000000;
	min.s32 	%r12, %r9, %r8;
	setp.lt.s32 	%p2, %r12, 1;
	@%p2 bra 	$L__BB5_7;
	ld.shared.u16 	%rs2, [%r2];
	// begin inline asm
	{ cvt.f32.bf16 %f7, %rs2;}

	// end inline asm
	neg.s32 	%r3, %r8;
	mov.f32 	%f10, 0f00000000;
	mov.b32 	%r14, 0;
$L__BB5_4:
	mov.u32 	%r15, %r3;
$L__BB5_5:
	.pragma "nounroll";
	add.f32 	%f10, %f10, %f7;
	add.s32 	%r15, %r15, 1;
	setp.ne.s32 	%p3, %r15, 0;
	@%p3 bra 	$L__BB5_5;
	add.s32 	%r14, %r14, 1;
	setp.ne.s32 	%p4, %r14, %r9;
	@%p4 bra 	$L__BB5_4;
$L__BB5_7:
	setp.ne.s32 	%p5, %r1, 0;
	@%p5 bra 	$L__BB5_9;
	cvta.to.global.u64 	%rd6, %rd2;
	st.global.f32 	[%rd6], %f10;
$L__BB5_9:
	ret;

}


// ===== COMPILED SASS (sm_100) =====

	.target	sm_100

	.elftype	@"ET_EXEC"


//--------------------- .note.nv.tkinfo           --------------------------
	.section	.note.nv.tkinfo,"",@"SHT_NOTE"
	.sectionflags	@"SHF_NOTE_NV_TKINFO"
	.tkinfo
        /*0018*/ 	.word	0x00000002
        /*0030*/ 	.string	""
        /*0030*/ 	.string	"ptxas"
        /*0030*/ 	.string	"Cuda compilation tools, release 13.0, V13.0.88"
        /*0030*/ 	.string	"Build cuda_13.0.r13.0/compiler.36424714_0"
        /*0030*/ 	.string	"-arch sm_100 -m 64 "



//--------------------- .note.nv.cuinfo           --------------------------
	.section	.note.nv.cuinfo,"",@"SHT_NOTE"
	.sectionflags	@"SHF_NOTE_NV_CUINFO"
        /*0018*/ 	.short	0x0002
        /*001a*/ 	.short	0x0064
        /*001c*/ 	.short	0x0082
	.zero		2


//--------------------- .nv.info                  --------------------------
	.section	.nv.info,"",@"SHT_CUDA_INFO"
	.align	4


	//----- nvinfo : EIATTR_REGCOUNT
	.align		4
        /*0000*/ 	.byte	0x04, 0x2f
        /*0002*/ 	.short	(.L_1 - .L_0)
	.align		4
.L_0:
        /*0004*/ 	.word	index@(_ZN36_GLOBAL__N__a82d85bb_4_k_cu_0e54149d20l1_cache_bf16_kernelEPK13__nv_bfloat16PS0_ii)
        /*0008*/ 	.word	0x0000000a


	//----- nvinfo : EIATTR_FRAME_SIZE
	.align		4
.L_1:
        /*000c*/ 	.byte	0x04, 0x11
        /*000e*/ 	.short	(.L_3 - .L_2)
	.align		4
.L_2:
        /*0010*/ 	.word	index@(_ZN36_GLOBAL__N__a82d85bb_4_k_cu_0e54149d20l1_cache_bf16_kernelEPK13__nv_bfloat16PS0_ii)
        /*0014*/ 	.word	0x00000000


	//----- nvinfo : EIATTR_REGCOUNT
	.align		4
.L_3:
        /*0018*/ 	.byte	0x04, 0x2f
        /*001a*/ 	.short	(.L_5 - .L_4)
	.align		4
.L_4:
        /*001c*/ 	.word	index@(_ZN36_GLOBAL__N__a82d85bb_4_k_cu_0e54149d25shared_memory_bf16_kernelEPK13__nv_bfloat16PS0_ii)
        /*0020*/ 	.word	0x00000008


	//----- nvinfo : EIATTR_FRAME_SIZE
	.align		4
.L_5:
        /*0024*/ 	.byte	0x04, 0x11
        /*0026*/ 	.short	(.L_7 - .L_6)
	.align		4
.L_6:
        /*0028*/ 	.word	index@(_ZN36_GLOBAL__N__a82d85bb_4_k_cu_0e54149d25shared_memory_bf16_kernelEPK13__nv_bfloat16PS0_ii)
        /*002c*/ 	.word	0x00000000


	//----- nvinfo : EIATTR_REGCOUNT
	.align		4
.L_7:
        /*0030*/ 	.byte	0x04, 0x2f
        /*0032*/ 	.short	(.L_9 - .L_8)
	.align		4
.L_8:
        /*0034*/ 	.word	index@(_ZN36_GLOBAL__N__a82d85bb_4_k_cu_0e54149d20l1_cache_fp32_kernelEPKfPfii)
        /*0038*/ 	.word	0x0000000a


	//----- nvinfo : EIATTR_FRAME_SIZE
	.align		4
.L_9:
        /*003c*/ 	.byte	0x04, 0x11
        /*003e*/ 	.short	(.L_11 - .L_10)
	.align		4
.L_10:
        /*0040*/ 	.word	index@(_ZN36_GLOBAL__N__a82d85bb_4_k_cu_0e54149d20l1_cache_fp32_kernelEPKfPfii)
        /*0044*/ 	.word	0x00000000


	//----- nvinfo : EIATTR_REGCOUNT
	.align		4
.L_11:
        /*0048*/ 	.byte	0x04, 0x2f
        /*004a*/ 	.short	(.L_13 - .L_12)
	.align		4
.L_12:
        /*004c*/ 	.word	index@(_ZN36_GLOBAL__N__a82d85bb_4_k_cu_0e54149d25shared_memory_fp32_kernelEPKfPfii)
        /*0050*/ 	.word	0x0000000a


	//----- nvinfo : EIATTR_FRAME_SIZE
	.align		4
.L_13:
        /*0054*/ 	.byte	0x04, 0x11
        /*0056*/ 	.short	(.L_15 - .L_14)
	.align		4
.L_14:
        /*0058*/ 	.word	index@(_ZN36_GLOBAL__N__a82d85bb_4_k_cu_0e54149d25shared_memory_fp32_kernelEPKfPfii)
        /*005c*/ 	.word	0x00000000


	//----- nvinfo : EIATTR_REGCOUNT
	.align		4
.L_15:
        /*0060*/ 	.byte	0x04, 0x2f
        /*0062*/ 	.short	(.L_17 - .L_16)
	.align		4
.L_16:
        /*0064*/ 	.word	index@(_ZN36_GLOBAL__N__a82d85bb_4_k_cu_0e54149d28l1_cache_bf16_to_fp32_kernelEPK13__nv_bfloat16Pfii)
        /*0068*/ 	.word	0x0000000a


	//----- nvinfo : EIATTR_FRAME_SIZE
	.align		4
.L_17:
        /*006c*/ 	.byte	0x04, 0x11
        /*006e*/ 	.short	(.L_19 - .L_18)
	.align		4
.L_18:
        /*0070*/ 	.word	index@(_ZN36_GLOBAL__N__a82d85bb_4_k_cu_0e54149d28l1_cache_bf16_to_fp32_kernelEPK13__nv_bfloat16Pfii)
        /*0074*/ 	.word	0x00000000


	//----- nvinfo : EIATTR_REGCOUNT
	.align		4
.L_19:
        /*0078*/ 	.byte	0x04, 0x2f
        /*007a*/ 	.short	(.L_21 - .L_20)
	.align		4
.L_20:
        /*007c*/ 	.word	index@(_ZN36_GLOBAL__N__a82d85bb_4_k_cu_0e54149d33shared_memory_bf16_to_fp32_kernelEPK13__nv_bfloat16Pfii)
        /*0080*/ 	.word	0x0000000a


	//----- nvinfo : EIATTR_FRAME_SIZE
	.align		4
.L_21:
        /*0084*/ 	.byte	0x04, 0x11
        /*0086*/ 	.short	(.L_23 - .L_22)
	.align		4
.L_22:
        /*0088*/ 	.word	index@(_ZN36_GLOBAL__N__a82d85bb_4_k_cu_0e54149d33shared_memory_bf16_to_fp32_kernelEPK13__nv_bfloat16Pfii)
        /*008c*/ 	.word	0x00000000


	//----- nvinfo : EIATTR_MIN_STACK_SIZE
	.align		4
.L_23:
        /*0090*/ 	.byte	0x04, 0x12
        /*0092*/ 	.short	(.L_25 - .L_24)
	.align		4
.L_24:
        /*0094*/ 	.word	index@(_ZN36_GLOBAL__N__a82d85bb_4_k_cu_0e54149d33shared_memory_bf16_to_fp32_kernelEPK13__nv_bfloat16Pfii)
        /*0098*/ 	.word	0x00000000


	//----- nvinfo : EIATTR_MIN_STACK_SIZE
	.align		4
.L_25:
        /*009c*/ 	.byte	0x04, 0x12
        /*009e*/ 	.short	(.L_27 - .L_26)
	.align		4
.L_26:
        /*00a0*/ 	.word	index@(_ZN36_GLOBAL__N__a82d85bb_4_k_cu_0e54149d28l1_cache_bf16_to_fp32_kernelEPK13__nv_bfloat16Pfii)
        /*00a4*/ 	.word	0x00000000


	//----- nvinfo : EIATTR_MIN_STACK_SIZE
	.align		4
.L_27:
        /*00a8*/ 	.byte	0x04, 0x12
        /*00aa*/ 	.short	(.L_29 - .L_28)
	.align		4
.L_28:
        /*00ac*/ 	.word	index@(_ZN36_GLOBAL__N__a82d85bb_4_k_cu_0e54149d25shared_memory_fp32_kernelEPKfPfii)
        /*00b0*/ 	.word	0x00000000


	//----- nvinfo : EIATTR_MIN_STACK_SIZE
	.align		4
.L_29:
        /*00b4*/ 	.byte	0x04, 0x12
        /*00b6*/ 	.short	(.L_31 - .L_30)
	.align		4
.L_30:
        /*00b8*/ 	.word	index@(_ZN36_GLOBAL__N__a82d85bb_4_k_cu_0e54149d20l1_cache_fp32_kernelEPKfPfii)
        /*00bc*/ 	.word	0x00000000


	//----- nvinfo : EIATTR_MIN_STACK_SIZE
	.align		4
.L_31:
        /*00c0*/ 	.byte	0x04, 0x12
        /*00c2*/ 	.short	(.L_33 - .L_32)
	.align		4
.L_32:
        /*00c4*/ 	.word	index@(_ZN36_GLOBAL__N__a82d85bb_4_k_cu_0e54149d25shared_memory_bf16_kernelEPK13__nv_bfloat16PS0_ii)
        /*00c8*/ 	.word	0x00000000


	//----- nvinfo : EIATTR_MIN_STACK_SIZE
	.align		4
.L_33:
        /*00cc*/ 	.byte	0x04, 0x12
        /*00ce*/ 	.short	(.L_35 - .L_34)
	.align		4
.L_34:
        /*00d0*/ 	.word	index@(_ZN36_GLOBAL__N__a82d85bb_4_k_cu_0e54149d20l1_cache_bf16_kernelEPK13__nv_bfloat16PS0_ii)
        /*00d4*/ 	.word	0x00000000
.L_35:


//--------------------- .nv.compat                --------------------------
	.section	.nv.compat,"",@"SHT_CUDA_COMPAT_INFO"
	.align	4
        /*0000*/ 	.byte	0x02, 0x09, 0x00, 0x00, 0x02, 0x02, 0x01, 0x00, 0x02, 0x05, 0x05, 0x00, 0x03, 0x07, 0x01, 0x01
        /*0010*/ 	.byte	0x02, 0x03, 0x00, 0x00, 0x02, 0x06, 0x01, 0x00, 0x04, 0x0b, 0x08, 0x00, 0x09, 0x00, 0x00, 0x00
        /*0020*/ 	.byte	0x00, 0x00, 0x00, 0x00


//--------------------- .nv.info._ZN36_GLOBAL__N__a82d85bb_4_k_cu_0e54149d33shared_memory_bf16_to_fp32_kernelEPK13__nv_bfloat16Pfii --------------------------
	.section	.nv.info._ZN36_GLOBAL__N__a82d85bb_4_k_cu_0e54149d33shared_memory_bf16_to_fp32_kernelEPK13__nv_bfloat16Pfii,"",@"SHT_CUDA_INFO"
	.sectionflags	@""
	.align	4


	//----- nvinfo : EIATTR_CUDA_API_VERSION
	.align		4
        /*0000*/ 	.byte	0x04, 0x37
        /*0002*/ 	.short	(.L_37 - .L_36)
.L_36:
        /*0004*/ 	.word	0x00000082


	//----- nvinfo : EIATTR_KPARAM_INFO
	.align		4
.L_37:
        /*0008*/ 	.byte	0x04, 0x17
        /*000a*/ 	.short	(.L_39 - .L_38)
.L_38:
        /*000c*/ 	.word	0x00000000
        /*0010*/ 	.short	0x0003
        /*0012*/ 	.short	0x0014
        /*0014*/ 	.byte	0x00, 0xf0, 0x11, 0x00


	//----- nvinfo : EIATTR_KPARAM_INFO
	.align		4
.L_39:
        /*0018*/ 	.byte	0x04, 0x17
        /*001a*/ 	.short	(.L_41 - .L_40)
.L_40:
        /*001c*/ 	.word	0x00000000
        /*0020*/ 	.short	0x0002
        /*0022*/ 	.short	0x0010
        /*0024*/ 	.byte	0x00, 0xf0, 0x11, 0x00


	//----- nvinfo : EIATTR_KPARAM_INFO
	.align		4
.L_41:
        /*0028*/ 	.byte	0x04, 0x17
        /*002a*/ 	.short	(.L_43 - .L_42)
.L_42:
        /*002c*/ 	.word	0x00000000
        /*0030*/ 	.short	0x0001
        /*0032*/ 	.short	0x0008
        /*0034*/ 	.byte	0x00, 0xf5, 0x21, 0x00


	//----- nvinfo : EIATTR_KPARAM_INFO
	.align		4
.L_43:
        /*0038*/ 	.byte	0x04, 0x17
        /*003a*/ 	.short	(.L_45 - .L_44)
.L_44:
        /*003c*/ 	.word	0x00000000
        /*0040*/ 	.short	0x0000
        /*0042*/ 	.short	0x0000
        /*0044*/ 	.byte	0x00, 0xf5, 0x21, 0x00


	//----- nvinfo : EIATTR_SPARSE_MMA_MASK
	.align		4
.L_45:
        /*0048*/ 	.byte	0x03, 0x50
        /*004a*/ 	.short	0x0000


	//----- nvinfo : EIATTR_MAXREG_COUNT
	.align		4
        /*004c*/ 	.byte	0x03, 0x1b
        /*004e*/ 	.short	0x00ff


	//----- nvinfo : EIATTR_NUM_BARRIERS
	.align		4
        /*0050*/ 	.byte	0x02, 0x4c
        /*0052*/ 	.byte	0x01
	.zero		1


	//----- nvinfo : EIATTR_MERCURY_ISA_VERSION
	.align		4
        /*0054*/ 	.byte	0x03, 0x5f
        /*0056*/ 	.short	0x0101


	//----- nvinfo : EIATTR_VRC_CTA_INIT_COUNT
	.align		4
        /*0058*/ 	.byte	0x02, 0x4a
	.zero		1
	.zero		1


	//----- nvinfo : EIATTR_EXIT_INSTR_OFFSETS
	.align		4
        /*005c*/ 	.byte	0x04, 0x1c
        /*005e*/ 	.short	(.L_47 - .L_46)


	//   ....[0]....
.L_46:
        /*0060*/ 	.word	0x00000220


	//   ....[1]....
        /*0064*/ 	.word	0x00000250


	//----- nvinfo : EIATTR_CBANK_PARAM_SIZE
	.align		4
.L_47:
        /*0068*/ 	.byte	0x03, 0x19
        /*006a*/ 	.short	0x0018


	//----- nvinfo : EIATTR_PARAM_CBANK
	.align		4
        /*006c*/ 	.byte	0x04, 0x0a
        /*006e*/ 	.short	(.L_49 - .L_48)
	.align		4
.L_48:
        /*0070*/ 	.word	index@(.nv.constant0._ZN36_GLOBAL__N__a82d85bb_4_k_cu_0e54149d33shared_memory_bf16_to_fp32_kernelEPK13__nv_bfloat16Pfii)
        /*0074*/ 	.short	0x0380
        /*0076*/ 	.short	0x0018


	//----- nvinfo : EIATTR_SW_WAR
	.align		4
.L_49:
        /*0078*/ 	.byte	0x04, 0x36
        /*007a*/ 	.short	(.L_51 - .L_50)
.L_50:
        /*007c*/ 	.word	0x00000008
.L_51:


//--------------------- .nv.info._ZN36_GLOBAL__N__a82d85bb_4_k_cu_0e54149d28l1_cache_bf16_to_fp32_kernelEPK13__nv_bfloat16Pfii --------------------------
	.section	.nv.info._ZN36_GLOBAL__N__a82d85bb_4_k_cu_0e54149d28l1_cache_bf16_to_fp32_kernelEPK13__nv_bfloat16Pfii,"",@"SHT_CUDA_INFO"
	.sectionflags	@""
	.align	4


	//----- nvinfo : EIATTR_CUDA_API_VERSION
	.align		4
        /*0000*/ 	.byte	0x04, 0x37
        /*0002*/ 	.short	(.L_53 - .L_52)
.L_52:
        /*0004*/ 	.word	0x00000082


	//----- nvinfo : EIATTR_KPARAM_INFO
	.align		4
.L_53:
        /*0008*/ 	.byte	0x04, 0x17
        /*000a*/ 	.short	(.L_55 - .L_54)
.L_54:
        /*000c*/ 	.word	0x00000000
        /*0010*/ 	.short	0x0003
        /*0012*/ 	.short	0x0014
        /*0014*/ 	.byte	0x00, 0xf0, 0x11, 0x00


	//----- nvinfo : EIATTR_KPARAM_INFO
	.align		4
.L_55:
        /*0018*/ 	.byte	0x04, 0x17
        /*001a*/ 	.short	(.L_57 - .L_56)
.L_56:
        /*001c*/ 	.word	0x00000000
        /*0020*/ 	.short	0x0002
        /*0022*/ 	.short	0x0010
        /*0024*/ 	.byte	0x00, 0xf0, 0x11, 0x00


	//----- nvinfo : EIATTR_KPARAM_INFO
	.align		4
.L_57:
        /*0028*/ 	.byte	0x04, 0x17
        /*002a*/ 	.short	(.L_59 - .L_58)
.L_58:
        /*002c*/ 	.word	0x00000000
        /*0030*/ 	.short	0x0001
        /*0032*/ 	.short	0x0008
        /*0034*/ 	.byte	0x00, 0xf5, 0x21, 0x00


	//----- nvinfo : EIATTR_KPARAM_INFO
	.align		4
.L_59:
        /*0038*/ 	.byte	0x04, 0x17
        /*003a*/ 	.short	(.L_61 - .L_60)
.L_60:
        /*003c*/ 	.word	0x00000000
        /*0040*/ 	.short	0x0000
        /*0042*/ 	.short	0x0000
        /*0044*/ 	.byte	0x00, 0xf5, 0x21, 0x00


	//----- nvinfo : EIATTR_SPARSE_MMA_MASK
	.align		4
.L_61:
        /*0048*/ 	.byte	0x03, 0x50
        /*004a*/ 	.short	0x0000


	//----- nvinfo : EIATTR_MAXREG_COUNT
	.align		4
        /*004c*/ 	.byte	0x03, 0x1b
        /*004e*/ 	.short	0x00ff


	//----- nvinfo : EIATTR_MERCURY_ISA_VERSION
	.align		4
        /*0050*/ 	.byte	0x03, 0x5f
        /*0052*/ 	.short	0x0101


	//----- nvinfo : EIATTR_VRC_CTA_INIT_COUNT
	.align		4
        /*0054*/ 	.byte	0x02, 0x4a
	.zero		1
	.zero		1


	//----- nvinfo : EIATTR_EXIT_INSTR_OFFSETS
	.align		4
        /*0058*/ 	.byte	0x04, 0x1c
        /*005a*/ 	.short	(.L_63 - .L_62)


	//   ....[0]....
.L_62:
        /*005c*/ 	.word	0x00000190


	//   ....[1]....
        /*0060*/ 	.word	0x000001c0


	//----- nvinfo : EIATTR_CBANK_PARAM_SIZE
	.align		4
.L_63:
        /*0064*/ 	.byte	0x03, 0x19
        /*0066*/ 	.short	0x0018


	//----- nvinfo : EIATTR_PARAM_CBANK
	.align		4
        /*0068*/ 	.byte	0x04, 0x0a
        /*006a*/ 	.short	(.L_65 - .L_64)
	.align		4
.L_64:
        /*006c*/ 	.word	index@(.nv.constant0._ZN36_GLOBAL__N__a82d85bb_4_k_cu_0e54149d28l1_cache_bf16_to_fp32_kernelEPK13__nv_bfloat16Pfii)
        /*0070*/ 	.short	0x0380
        /*0072*/ 	.short	0x0018


	//----- nvinfo : EIATTR_SW_WAR
	.align		4
.L_65:
        /*0074*/ 	.byte	0x04, 0x36
        /*0076*/ 	.short	(.L_67 - .L_66)
.L_66:
        /*0078*/ 	.word	0x00000008
.L_67:


//--------------------- .nv.info._ZN36_GLOBAL__N__a82d85bb_4_k_cu_0e54149d25shared_memory_fp32_kernelEPKfPfii --------------------------
	.section	.nv.info._ZN36_GLOBAL__N__a82d85bb_4_k_cu_0e54149d25shared_memory_fp32_kernelEPKfPfii,"",@"SHT_CUDA_INFO"
	.sectionflags	@""
	.align	4


	//----- nvinfo : EIATTR_CUDA_API_VERSION
	.align		4
        /*0000*/ 	.byte	0x04, 0x37
        /*0002*/ 	.short	(.L_69 - .L_68)
.L_68:
        /*0004*/ 	.word	0x00000082


	//----- nvinfo : EIATTR_KPARAM_INFO
	.align		4
.L_69:
        /*0008*/ 	.byte	0x04, 0x17
        /*000a*/ 	.short	(.L_71 - .L_70)
.L_70:
        /*000c*/ 	.word	0x00000000
        /*0010*/ 	.short	0x0003
        /*0012*/ 	.short	0x0014
        /*0014*/ 	.byte	0x00, 0xf0, 0x11, 0x00


	//----- nvinfo : EIATTR_KPARAM_INFO
	.align		4
.L_71:
        /*0018*/ 	.byte	0x04, 0x17
        /*001a*/ 	.short	(.L_73 - .L_72)
.L_72:
        /*001c*/ 	.word	0x00000000
        /*0020*/ 	.short	0x0002
        /*0022*/ 	.short	0x0010
        /*0024*/ 	.byte	0x00, 0xf0, 0x11, 0x00


	//----- nvinfo : EIATTR_KPARAM_INFO
	.align		4
.L_73:
        /*0028*/ 	.byte	0x04, 0x17
        /*002a*/ 	.short	(.L_75 - .L_74)
.L_74:
        /*002c*/ 	.word	0x00000000
        /*0030*/ 	.short	0x0001
        /*0032*/ 	.short	0x0008
        /*0034*/ 	.byte	0x00, 0xf5, 0x21, 0x00


	//----- nvinfo : EIATTR_KPARAM_INFO
	.align		4
.L_75:
        /*0038*/ 	.byte	0x04, 0x17
        /*003a*/ 	.short	(.L_77 - .L_76)
.L_76:
        /*003c*/ 	.word	0x00000000
        /*0040*/ 	.short	0x0000
        /*0042*/ 	.short	0x0000
        /*0044*/ 	.byte	0x00, 0xf5, 0x21, 0x00


	//----- nvinfo : EIATTR_SPARSE_MMA_MASK
	.align		4
.L_77:
        /*0048*/ 	.byte	0x03, 0x50
        /*004a*/ 	.short	0x0000


	//----- nvinfo : EIATTR_MAXREG_COUNT
	.align		4
        /*004c*/ 	.byte	0x03, 0x1b
        /*004e*/ 	.short	0x00ff


	//----- nvinfo : EIATTR_NUM_BARRIERS
	.align		4
        /*0050*/ 	.byte	0x02, 0x4c
        /*0052*/ 	.byte	0x01
	.zero		1


	//----- nvinfo : EIATTR_MERCURY_ISA_VERSION
	.align		4
        /*0054*/ 	.byte	0x03, 0x5f
        /*0056*/ 	.short	0x0101


	//----- nvinfo : EIATTR_VRC_CTA_INIT_COUNT
	.align		4
        /*0058*/ 	.byte	0x02, 0x4a
	.zero		1
	.zero		1


	//----- nvinfo : EIATTR_EXIT_INSTR_OFFSETS
	.align		4
        /*005c*/ 	.byte	0x04, 0x1c
        /*005e*/ 	.short	(.L_79 - .L_78)


	//   ....[0]....
.L_78:
        /*0060*/ 	.word	0x00000210


	//   ....[1]....
        /*0064*/ 	.word	0x00000240


	//----- nvinfo : EIATTR_CBANK_PARAM_SIZE
	.align		4
.L_79:
        /*0068*/ 	.byte	0x03, 0x19
        /*006a*/ 	.short	0x0018


	//----- nvinfo : EIATTR_PARAM_CBANK
	.align		4
        /*006c*/ 	.byte	0x04, 0x0a
        /*006e*/ 	.short	(.L_81 - .L_80)
	.align		4
.L_80:
        /*0070*/ 	.word	index@(.nv.constant0._ZN36_GLOBAL__N__a82d85bb_4_k_cu_0e54149d25shared_memory_fp32_kernelEPKfPfii)
        /*0074*/ 	.short	0x0380
        /*0076*/ 	.short	0x0018


	//----- nvinfo : EIATTR_SW_WAR
	.align		4
.L_81:
        /*0078*/ 	.byte	0x04, 0x36
        /*007a*/ 	.short	(.L_83 - .L_82)
.L_82:
        /*007c*/ 	.word	0x00000008
.L_83:


//--------------------- .nv.info._ZN36_GLOBAL__N__a82d85bb_4_k_cu_0e54149d20l1_cache_fp32_kernelEPKfPfii --------------------------
	.section	.nv.info._ZN36_GLOBAL__N__a82d85bb_4_k_cu_0e54149d20l1_cache_fp32_kernelEPKfPfii,"",@"SHT_CUDA_INFO"
	.sectionflags	@""
	.align	4


	//----- nvinfo : EIATTR_CUDA_API_VERSION
	.align		4
        /*0000*/ 	.byte	0x04, 0x37
        /*0002*/ 	.short	(.L_85 - .L_84)
.L_84:
        /*0004*/ 	.word	0x00000082


	//----- nvinfo : EIATTR_KPARAM_INFO
	.align		4
.L_85:
        /*0008*/ 	.byte	0x04, 0x17
        /*000a*/ 	.short	(.L_87 - .L_86)
.L_86:
        /*000c*/ 	.word	0x00000000
        /*0010*/ 	.short	0x0003
        /*0012*/ 	.short	0x0014
        /*0014*/ 	.byte	0x00, 0xf0, 0x11, 0x00


	//----- nvinfo : EIATTR_KPARAM_INFO
	.align		4
.L_87:
        /*0018*/ 	.byte	0x04, 0x17
        /*001a*/ 	.short	(.L_89 - .L_88)
.L_88:
        /*001c*/ 	.word	0x00000000
        /*0020*/ 	.short	0x0002
        /*0022*/ 	.short	0x0010
        /*0024*/ 	.byte	0x00, 0xf0, 0x11, 0x00


	//----- nvinfo : EIATTR_KPARAM_INFO
	.align		4
.L_89:
        /*0028*/ 	.byte	0x04, 0x17
        /*002a*/ 	.short	(.L_91 - .L_90)
.L_90:
        /*002c*/ 	.word	0x00000000
        /*0030*/ 	.short	0x0001
        /*0032*/ 	.short	0x0008
        /*0034*/ 	.byte	0x00, 0xf5, 0x21, 0x00


	//----- nvinfo : EIATTR_KPARAM_INFO
	.align		4
.L_91:
        /*0038*/ 	.byte	0x04, 0x17
        /*003a*/ 	.short	(.L_93 - .L_92)
.L_92:
        /*003c*/ 	.word	0x00000000
        /*0040*/ 	.short	0x0000
        /*0042*/ 	.short	0x0000
        /*0044*/ 	.byte	0x00, 0xf5, 0x21, 0x00


	//----- nvinfo : EIATTR_SPARSE_MMA_MASK
	.align		4
.L_93:
        /*0048*/ 	.byte	0x03, 0x50
        /*004a*/ 	.short	0x0000


	//----- nvinfo : EIATTR_MAXREG_COUNT
	.align		4
        /*004c*/ 	.byte	0x03, 0x1b
        /*004e*/ 	.short	0x00ff


	//----- nvinfo : EIATTR_MERCURY_ISA_VERSION
	.align		4
        /*0050*/ 	.byte	0x03, 0x5f
        /*0052*/ 	.short	0x0101


	//----- nvinfo : EIATTR_VRC_CTA_INIT_COUNT
	.align		4
        /*0054*/ 	.byte	0x02, 0x4a
	.zero		1
	.zero		1


	//----- nvinfo : EIATTR_EXIT_INSTR_OFFSETS
	.align		4
        /*0058*/ 	.byte	0x04, 0x1c
        /*005a*/ 	.short	(.L_95 - .L_94)


	//   ....[0]....
.L_94:
        /*005c*/ 	.word	0x00000180


	//   ....[1]....
        /*0060*/ 	.word	0x000001b0


	//----- nvinfo : EIATTR_CBANK_PARAM_SIZE
	.align		4
.L_95:
        /*0064*/ 	.byte	0x03, 0x19
        /*0066*/ 	.short	0x0018


	//----- nvinfo : EIATTR_PARAM_CBANK
	.align		4
        /*0068*/ 	.byte	0x04, 0x0a
        /*006a*/ 	.short	(.L_97 - .L_96)
	.align		4
.L_96:
        /*006c*/ 	.word	index@(.nv.constant0._ZN36_GLOBAL__N__a82d85bb_4_k_cu_0e54149d20l1_cache_fp32_kernelEPKfPfii)
        /*0070*/ 	.short	0x0380
        /*0072*/ 	.short	0x0018


	//----- nvinfo : EIATTR_SW_WAR
	.align		4
.L_97:
        /*0074*/ 	.byte	0x04, 0x36
        /*0076*/ 	.short	(.L_99 - .L_98)
.L_98:
        /*0078*/ 	.word	0x00000008
.L_99:


//--------------------- .nv.info._ZN36_GLOBAL__N__a82d85bb_4_k_cu_0e54149d25shared_memory_bf16_kernelEPK13__nv_bfloat16PS0_ii --------------------------
	.section	.nv.info._ZN36_GLOBAL__N__a82d85bb_4_k_cu_0e54149d25shared_memory_bf16_kernelEPK13__nv_bfloat16PS0_ii,"",@"SHT_CUDA_INFO"
	.sectionflags	@""
	.align	4


	//----- nvinfo : EIATTR_CUDA_API_VERSION
	.align		4
        /*0000*/ 	.byte	0x04, 0x37
        /*0002*/ 	.short	(.L_101 - .L_100)
.L_100:
        /*0004*/ 	.word	0x00000082


	//----- nvinfo : EIATTR_KPARAM_INFO
	.align		4
.L_101:
        /*0008*/ 	.byte	0x04, 0x17
        /*000a*/ 	.short	(.L_103 - .L_102)
.L_102:
        /*000c*/ 	.word	0x00000000
        /*0010*/ 	.short	0x0003
        /*0012*/ 	.short	0x0014
        /*0014*/ 	.byte	0x00, 0xf0, 0x11, 0x00


	//----- nvinfo : EIATTR_KPARAM_INFO
	.align		4
.L_103:
        /*0018*/ 	.byte	0x04, 0x17
        /*001a*/ 	.short	(.L_105 - .L_104)
.L_104:
        /*001c*/ 	.word	0x00000000
        /*0020*/ 	.short	0x0002
        /*0022*/ 	.short	0x0010
        /*0024*/ 	.byte	0x00, 0xf0, 0x11, 0x00


	//----- nvinfo : EIATTR_KPARAM_INFO
	.align		4
.L_105:
        /*0028*/ 	.byte	0x04, 0x17
        /*002a*/ 	.short	(.L_107 - .L_106)
.L_106:
        /*002c*/ 	.word	0x00000000
        /*0030*/ 	.short	0x0001
        /*0032*/ 	.short	0x0008
        /*0034*/ 	.byte	0x00, 0xf5, 0x21, 0x00


	//----- nvinfo : EIATTR_KPARAM_INFO
	.align		4
.L_107:
        /*0038*/ 	.byte	0x04, 0x17
        /*003a*/ 	.short	(.L_109 - .L_108)
.L_108:
        /*003c*/ 	.word	0x00000000
        /*0040*/ 	.short	0x0000
        /*0042*/ 	.short	0x0000
        /*0044*/ 	.byte	0x00, 0xf5, 0x21, 0x00


	//----- nvinfo : EIATTR_SPARSE_MMA_MASK
	.align		4
.L_109:
        /*0048*/ 	.byte	0x03, 0x50
        /*004a*/ 	.short	0x0000


	//----- nvinfo : EIATTR_MAXREG_COUNT
	.align		4
        /*004c*/ 	.byte	0x03, 0x1b
        /*004e*/ 	.short	0x00ff


	//----- nvinfo : EIATTR_NUM_BARRIERS
	.align		4
        /*0050*/ 	.byte	0x02, 0x4c
        /*0052*/ 	.byte	0x01
	.zero		1


	//----- nvinfo : EIATTR_MERCURY_ISA_VERSION
	.align		4
        /*0054*/ 	.byte	0x03, 0x5f
        /*0056*/ 	.short	0x0101


	//----- nvinfo : EIATTR_VRC_CTA_INIT_COUNT
	.align		4
        /*0058*/ 	.byte	0x02, 0x4a
	.zero		1
	.zero		1


	//----- nvinfo : EIATTR_EXIT_INSTR_OFFSETS
	.align		4
        /*005c*/ 	.byte	0x04, 0x1c
        /*005e*/ 	.short	(.L_111 - .L_110)


	//   ....[0]....
.L_110:
        /*0060*/ 	.word	0x00000220


	//   ....[1]....
        /*0064*/ 	.word	0x00000260


	//----- nvinfo : EIATTR_CBANK_PARAM_SIZE
	.align		4
.L_111:
        /*0068*/ 	.byte	0x03, 0x19
        /*006a*/ 	.short	0x0018


	//----- nvinfo : EIATTR_PARAM_CBANK
	.align		4
        /*006c*/ 	.byte	0x04, 0x0a
        /*006e*/ 	.short	(.L_113 - .L_112)
	.align		4
.L_112:
        /*0070*/ 	.word	index@(.nv.constant0._ZN36_GLOBAL__N__a82d85bb_4_k_cu_0e54149d25shared_memory_bf16_kernelEPK13__nv_bfloat16PS0_ii)
        /*0074*/ 	.short	0x0380
        /*0076*/ 	.short	0x0018


	//----- nvinfo : EIATTR_SW_WAR
	.align		4
.L_113:
        /*0078*/ 	.byte	0x04, 0x36
        /*007a*/ 	.short	(.L_115 - .L_114)
.L_114:
        /*007c*/ 	.word	0x00000008
.L_115:


//--------------------- .nv.info._ZN36_GLOBAL__N__a82d85bb_4_k_cu_0e54149d20l1_cache_bf16_kernelEPK13__nv_bfloat16PS0_ii --------------------------
	.section	.nv.info._ZN36_GLOBAL__N__a82d85bb_4_k_cu_0e54149d20l1_cache_bf16_kernelEPK13__nv_bfloat16PS0_ii,"",@"SHT_CUDA_INFO"
	.sectionflags	@""
	.align	4


	//----- nvinfo : EIATTR_CUDA_API_VERSION
	.align		4
        /*0000*/ 	.byte	0x04, 0x37
        /*0002*/ 	.short	(.L_117 - .L_116)
.L_116:
        /*0004*/ 	.word	0x00000082


	//----- nvinfo : EIATTR_KPARAM_INFO
	.align		4
.L_117:
        /*0008*/ 	.byte	0x04, 0x17
        /*000a*/ 	.short	(.L_119 - .L_118)
.L_118:
        /*000c*/ 	.word	0x00000000
        /*0010*/ 	.short	0x0003
        /*0012*/ 	.short	0x0014
        /*0014*/ 	.byte	0x00, 0xf0, 0x11, 0x00


	//----- nvinfo : EIATTR_KPARAM_INFO
	.align		4
.L_119:
        /*0018*/ 	.byte	0x04, 0x17
        /*001a*/ 	.short	(.L_121 - .L_120)
.L_120:
        /*001c*/ 	.word	0x00000000
        /*0020*/ 	.short	0x0002
        /*0022*/ 	.short	0x0010
        /*0024*/ 	.byte	0x00, 0xf0, 0x11, 0x00


	//----- nvinfo : EIATTR_KPARAM_INFO
	.align		4
.L_121:
        /*0028*/ 	.byte	0x04, 0x17
        /*002a*/ 	.short	(.L_123 - .L_122)
.L_122:
        /*002c*/ 	.word	0x00000000
        /*0030*/ 	.short	0x0001
        /*0032*/ 	.short	0x0008
        /*0034*/ 	.byte	0x00, 0xf5, 0x21, 0x00


	//----- nvinfo : EIATTR_KPARAM_INFO
	.align		4
.L_123:
        /*0038*/ 	.byte	0x04, 0x17
        /*003a*/ 	.short	(.L_125 - .L_124)
.L_124:
        /*003c*/ 	.word	0x00000000
        /*0040*/ 	.short	0x0000
        /*0042*/ 	.short	0x0000
        /*0044*/ 	.byte	0x00, 0xf5, 0x21, 0x00


	//----- nvinfo : EIATTR_SPARSE_MMA_MASK
	.align		4
.L_125:
        /*0048*/ 	.byte	0x03, 0x50
        /*004a*/ 	.short	0x0000


	//----- nvinfo : EIATTR_MAXREG_COUNT
	.align		4
        /*004c*/ 	.byte	0x03, 0x1b
        /*004e*/ 	.short	0x00ff


	//----- nvinfo : EIATTR_MERCURY_ISA_VERSION
	.align		4
        /*0050*/ 	.byte	0x03, 0x5f
        /*0052*/ 	.short	0x0101


	//----- nvinfo : EIATTR_VRC_CTA_INIT_COUNT
	.align		4
        /*0054*/ 	.byte	0x02, 0x4a
	.zero		1
	.zero		1


	//----- nvinfo : EIATTR_EXIT_INSTR_OFFSETS
	.align		4
        /*0058*/ 	.byte	0x04, 0x1c
        /*005a*/ 	.short	(.L_127 - .L_126)


	//   ....[0]....
.L_126:
        /*005c*/ 	.word	0x00000190


	//   ....[1]....
        /*0060*/ 	.word	0x000001d0


	//----- nvinfo : EIATTR_CBANK_PARAM_SIZE
	.align		4
.L_127:
        /*0064*/ 	.byte	0x03, 0x19
        /*0066*/ 	.short	0x0018


	//----- nvinfo : EIATTR_PARAM_CBANK
	.align		4
        /*0068*/ 	.byte	0x04, 0x0a
        /*006a*/ 	.short	(.L_129 - .L_128)
	.align		4
.L_128:
        /*006c*/ 	.word	index@(.nv.constant0._ZN36_GLOBAL__N__a82d85bb_4_k_cu_0e54149d20l1_cache_bf16_kernelEPK13__nv_bfloat16PS0_ii)
        /*0070*/ 	.short	0x0380
        /*0072*/ 	.short	0x0018


	//----- nvinfo : EIATTR_SW_WAR
	.align		4
.L_129:
        /*0074*/ 	.byte	0x04, 0x36
        /*0076*/ 	.short	(.L_131 - .L_130)
.L_130:
        /*0078*/ 	.word	0x00000008
.L_131:


//--------------------- .nv.callgraph             --------------------------
	.section	.nv.callgraph,"",@"SHT_CUDA_CALLGRAPH"
	.align	4
	.sectionentsize	8
	.align		4
        /*0000*/ 	.word	0x00000000
	.align		4
        /*0004*/ 	.word	0xffffffff
	.align		4
        /*0008*/ 	.word	0x00000000
	.align		4
        /*000c*/ 	.word	0xfffffffe
	.align		4
        /*0010*/ 	.word	0x00000000
	.align		4
        /*0014*/ 	.word	0xfffffffd
	.align		4
        /*0018*/ 	.word	0x00000000
	.align		4
        /*001c*/ 	.word	0xfffffffc


//--------------------- .text._ZN36_GLOBAL__N__a82d85bb_4_k_cu_0e54149d33shared_memory_bf16_to_fp32_kernelEPK13__nv_bfloat16Pfii --------------------------
	.section	.text._ZN36_GLOBAL__N__a82d85bb_4_k_cu_0e54149d33shared_memory_bf16_to_fp32_kernelEPK13__nv_bfloat16Pfii,"ax",@progbits
	.align	128
.text._ZN36_GLOBAL__N__a82d85bb_4_k_cu_0e54149d33shared_memory_bf16_to_fp32_kernelEPK13__nv_bfloat16Pfii:
        .type           _ZN36_GLOBAL__N__a82d85bb_4_k_cu_0e54149d33shared_memory_bf16_to_fp32_kernelEPK13__nv_bfloat16Pfii,@function
        .size           _ZN36_GLOBAL__N__a82d85bb_4_k_cu_0e54149d33shared_memory_bf16_to_fp32_kernelEPK13__nv_bfloat16Pfii,(.L_x_24 - _ZN36_GLOBAL__N__a82d85bb_4_k_cu_0e54149d33shared_memory_bf16_to_fp32_kernelEPK13__nv_bfloat16Pfii)
        .other          _ZN36_GLOBAL__N__a82d85bb_4_k_cu_0e54149d33shared_memory_bf16_to_fp32_kernelEPK13__nv_bfloat16Pfii,@"STO_CUDA_ENTRY STV_DEFAULT"
_ZN36_GLOBAL__N__a82d85bb_4_k_cu_0e54149d33shared_memory_bf16_to_fp32_kernelEPK13__nv_bfloat16Pfii:
[----:B------:R-:W-:Y:S01]  /*0000*/  LDC R1, c[0x0][0x37c] ;  /* 0x0000df00ff017b82 */ /* 0x000fe20000000800 */
[----:B------:R-:W0:Y:S01]  /*0010*/  S2R R7, SR_TID.X ;  /* 0x0000000000077919 */ /* 0x000e220000002100 */
[----:B------:R-:W1:Y:S06]  /*0020*/  LDCU.64 UR8, c[0x0][0x358] ;  /* 0x00006b00ff0877ac */ /* 0x000e6c0008000a00 */
[----:B------:R-:W2:Y:S01]  /*0030*/  S2UR UR5, SR_CgaCtaId ;  /* 0x00000000000579c3 */ /* 0x000ea20000008800 */
[----:B------:R-:W3:Y:S01]  /*0040*/  LDCU.64 UR6, c[0x0][0x390] ;  /* 0x00007200ff0677ac */ /* 0x000ee20008000a00 */
[----:B0-----:R-:W-:-:S13]  /*0050*/  ISETP.GT.U32.AND P0, PT, R7, 0x7f, PT ;  /* 0x0000007f0700780c */ /* 0x001fda0003f04070 */
[----:B------:R-:W0:Y:S02]  /*0060*/  @!P0 LDC.64 R2, c[0x0][0x380] ;  /* 0x0000e000ff028b82 */ /* 0x000e240000000a00 */
[----:B0-----:R-:W-:-:S06]  /*0070*/  @!P0 IMAD.WIDE.U32 R2, R7, 0x2, R2 ;  /* 0x0000000207028825 */ /* 0x001fcc00078e0002 */
[----:B-1----:R-:W4:Y:S01]  /*0080*/  @!P0 LDG.E.U16.CONSTANT R3, desc[UR8][R2.64] ;  /* 0x0000000802038981 */ /* 0x002f22000c1e9500 */
[----:B------:R-:W-:Y:S01]  /*0090*/  UMOV UR4, 0x400 ;  /* 0x0000040000047882 */ /* 0x000fe20000000000 */
[----:B---3--:R-:W-:Y:S01]  /*00a0*/  UISETP.LT.AND UP0, UPT, UR7, UR6, UPT ;  /* 0x000000060700728c */ /* 0x008fe2000bf01270 */
[----:B------:R-:W-:Y:S01]  /*00b0*/  IMAD.MOV.U32 R5, RZ, RZ, RZ ;  /* 0x000000ffff057224 */ /* 0x000fe200078e00ff */
[----:B--2---:R-:W-:-:S06]  /*00c0*/  ULEA UR4, UR5, UR4, 0x18 ;  /* 0x0000000405047291 */ /* 0x004fcc000f8ec0ff */
[----:B------:R-:W-:Y:S01]  /*00d0*/  LEA R0, R7, UR4, 0x1 ;  /* 0x0000000407007c11 */ /* 0x000fe2000f8e08ff */
[----:B------:R-:W-:-:S04]  /*00e0*/  USEL UR4, UR7, UR6, UP0 ;  /* 0x0000000607047287 */ /* 0x000fc80008000000 */
[----:B------:R-:W-:Y:S01]  /*00f0*/  UISETP.GE.AND UP0, UPT, UR4, 0x1, UPT ;  /* 0x000000010400788c */ /* 0x000fe2000bf06270 */
[----:B----4-:R0:W-:Y:S01]  /*0100*/  @!P0 STS.U16 [R0], R3 ;  /* 0x0000000300008388 */ /* 0x0101e20000000400 */
[----:B------:R-:W-:Y:S07]  /*0110*/  BAR.SYNC.DEFER_BLOCKING 0x0 ;  /* 0x0000000000007b1d */ /* 0x000fee0000010000 */
[----:B------:R-:W-:Y:S05]  /*0120*/  BRA.U !UP0, `(.L_x_0) ;  /* 0x0000000108387547 */ /* 0x000fea000b800000 */
[----:B0-----:R-:W0:Y:S01]  /*0130*/  LDS.U16 R0, [R0] ;  /* 0x0000000000007984 */ /* 0x001e220000000400 */
[----:B------:R-:W-:Y:S01]  /*0140*/  HFMA2 R5, -RZ, RZ, 0, 0 ;  /* 0x00000000ff057431 */ /* 0x000fe200000001ff */
[----:B------:R-:W-:Y:S01]  /*0150*/  UIADD3 UR6, UPT, UPT, -UR6, URZ, URZ ;  /* 0x000000ff06067290 */ /* 0x000fe2000fffe1ff */
[----:B------:R-:W-:Y:S01]  /*0160*/  UMOV UR4, URZ ;  /* 0x000000ff00047c82 */ /* 0x000fe20008000000 */
[----:B0-----:R-:W-:-:S10]  /*0170*/  IMAD.U32 R2, R0, 0x10000, RZ ;  /* 0x0001000000027824 */ /* 0x001fd400078e00ff */
.L_x_2:
[----:B------:R-:W0:Y:S01]  /*0180*/  LDCU UR5, c[0x0][0x394] ;  /* 0x00007280ff0577ac */ /* 0x000e220008000800 */
[----:B------:R-:W-:-:S04]  /*0190*/  UIADD3 UR4, UPT, UPT, UR4, 0x1, URZ ;  /* 0x0000000104047890 */ /* 0x000fc8000fffe0ff */
[----:B0-----:R-:W-:-:S03]  /*01a0*/  UISETP.NE.AND UP1, UPT, UR4, UR5, UPT ;  /* 0x000000050400728c */ /* 0x001fc6000bf25270 */
[----:B------:R-:W-:-:S08]  /*01b0*/  UMOV UR5, UR6 ;  /* 0x0000000600057c82 */ /* 0x000fd00008000000 */
.L_x_1:
[----:B------:R-:W-:Y:S01]  /*01c0*/  UIADD3 UR5, UPT, UPT, UR5, 0x1, URZ ;  /* 0x0000000105057890 */ /* 0x000fe2000fffe0ff */
[----:B------:R-:W-:-:S03]  /*01d0*/  FADD R5, R2, R5 ;  /* 0x0000000502057221 */ /* 0x000fc60000000000 */
[----:B------:R-:W-:-:S09]  /*01e0*/  UISETP.NE.AND UP0, UPT, UR5, URZ, UPT ;  /* 0x000000ff0500728c */ /* 0x000fd2000bf05270 */
[----:B------:R-:W-:Y:S05]  /*01f0*/  BRA.U UP0, `(.L_x_1) ;  /* 0xfffffffd00f07547 */ /* 0x000fea000b83ffff */
[----:B------:R-:W-:Y:S05]  /*0200*/  BRA.U UP1, `(.L_x_2) ;  /* 0xfffffffd01dc7547 */ /* 0x000fea000b83ffff */
.L_x_0:
[----:B------:R-:W-:-:S13]  /*0210*/  ISETP.NE.AND P0, PT, R7, RZ, PT ;  /* 0x000000ff0700720c */ /* 0x000fda0003f05270 */
[----:B------:R-:W-:Y:S05]  /*0220*/  @P0 EXIT ;  /* 0x000000000000094d */ /* 0x000fea0003800000 */
[----:B0-----:R-:W0:Y:S02]  /*0230*/  LDC.64 R2, c[0x0][0x388] ;  /* 0x0000e200ff027b82 */ /* 0x001e240000000a00 */
[----:B0-----:R-:W-:Y:S01]  /*0240*/  STG.E desc[UR8][R2.64], R5 ;  /* 0x0000000502007986 */ /* 0x001fe2000c101908 */
[----:B------:R-:W-:Y:S05]  /*0250*/  EXIT ;  /* 0x000000000000794d */ /* 0x000fea0003800000 */
.L_x_3:
[----:B------:R-:W-:-:S00]  /*0260*/  BRA `(.L_x_3) ;  /* 0xfffffffc00fc7947 */ /* 0x000fc0000383ffff */
[----:B------:R-:W-:-:S00]  /*0270*/  NOP ;  /* 0x0000000000007918 */ /* 0x000fc00000000000 */
        /* <DEDUP_REMOVED lines=8> */
.L_x_24:


//--------------------- .text._ZN36_GLOBAL__N__a82d85bb_4_k_cu_0e54149d28l1_cache_bf16_to_fp32_kernelEPK13__nv_bfloat16Pfii --------------------------
	.section	.text._ZN36_GLOBAL__N__a82d85bb_4_k_cu_0e54149d28l1_cache_bf16_to_fp32_kernelEPK13__nv_bfloat16Pfii,"ax",@progbits
	.align	128
.text._ZN36_GLOBAL__N__a82d85bb_4_k_cu_0e54149d28l1_cache_bf16_to_fp32_kernelEPK13__nv_bfloat16Pfii:
        .type           _ZN36_GLOBAL__N__a82d85bb_4_k_cu_0e54149d28l1_cache_bf16_to_fp32_kernelEPK13__nv_bfloat16Pfii,@function
        .size           _ZN36_GLOBAL__N__a82d85bb_4_k_cu_0e54149d28l1_cache_bf16_to_fp32_kernelEPK13__nv_bfloat16Pfii,(.L_x_25 - _ZN36_GLOBAL__N__a82d85bb_4_k_cu_0e54149d28l1_cache_bf16_to_fp32_kernelEPK13__nv_bfloat16Pfii)
        .other          _ZN36_GLOBAL__N__a82d85bb_4_k_cu_0e54149d28l1_cache_bf16_to_fp32_kernelEPK13__nv_bfloat16Pfii,@"STO_CUDA_ENTRY STV_DEFAULT"
_ZN36_GLOBAL__N__a82d85bb_4_k_cu_0e54149d28l1_cache_bf16_to_fp32_kernelEPK13__nv_bfloat16Pfii:
[----:B------:R-:W-:Y:S01]  /*0000*/  LDC R1, c[0x0][0x37c] ;  /* 0x0000df00ff017b82 */ /* 0x000fe20000000800 */
[----:B------:R-:W0:Y:S01]  /*0010*/  LDCU.64 UR4, c[0x0][0x390] ;  /* 0x00007200ff0477ac */ /* 0x000e220008000a00 */
[----:B------:R-:W1:Y:S01]  /*0020*/  S2R R7, SR_TID.X ;  /* 0x0000000000077919 */ /* 0x000e620000002100 */
[----:B------:R-:W-:Y:S01]  /*0030*/  HFMA2 R5, -RZ, RZ, 0, 0 ;  /* 0x00000000ff057431 */ /* 0x000fe200000001ff */
[----:B------:R-:W2:Y:S01]  /*0040*/  LDCU.64 UR8, c[0x0][0x358] ;  /* 0x00006b00ff0877ac */ /* 0x000ea20008000a00 */
[----:B0-----:R-:W-:-:S04]  /*0050*/  UISETP.GE.AND UP0, UPT, UR4, 0x1, UPT ;  /* 0x000000010400788c */ /* 0x001fc8000bf06270 */
[----:B------:R-:W-:-:S09]  /*0060*/  UISETP.LT.OR UP0, UPT, UR5, 0x1, !UP0 ;  /* 0x000000010500788c */ /* 0x000fd2000c701670 */
[----:B--2---:R-:W-:Y:S05]  /*0070*/  BRA.U UP0, `(.L_x_4) ;  /* 0x0000000100407547 */ /* 0x004fea000b800000 */
[----:B------:R-:W1:Y:S02]  /*0080*/  LDC.64 R2, c[0x0][0x380] ;  /* 0x0000e000ff027b82 */ /* 0x000e640000000a00 */
[----:B-1----:R-:W-:-:S06]  /*0090*/  IMAD.WIDE.U32 R2, R7, 0x2, R2 ;  /* 0x0000000207027825 */ /* 0x002fcc00078e0002 */
[----:B------:R-:W2:Y:S01]  /*00a0*/  LDG.E.U16.CONSTANT R2, desc[UR8][R2.64] ;  /* 0x0000000802027981 */ /* 0x000ea2000c1e9500 */
[----:B------:R-:W-:Y:S01]  /*00b0*/  MOV R5, RZ ;  /* 0x000000ff00057202 */ /* 0x000fe20000000f00 */
[----:B------:R-:W-:-:S03]  /*00c0*/  UIADD3 UR6, UPT, UPT, -UR4, URZ, URZ ;  /* 0x000000ff04067290 */ /* 0x000fc6000fffe1ff */
[----:B------:R-:W-:Y:S01]  /*00d0*/  UMOV UR4, URZ ;  /* 0x000000ff00047c82 */ /* 0x000fe20008000000 */
[----:B--2---:R-:W-:-:S08]  /*00e0*/  SHF.L.U32 R0, R2, 0x10, RZ ;  /* 0x0000001002007819 */ /* 0x004fd000000006ff */
.L_x_6:
[----:B------:R-:W0:Y:S01]  /*00f0*/  LDCU UR5, c[0x0][0x394] ;  /* 0x00007280ff0577ac */ /* 0x000e220008000800 */
[----:B------:R-:W-:-:S04]  /*0100*/  UIADD3 UR4, UPT, UPT, UR4, 0x1, URZ ;  /* 0x0000000104047890 */ /* 0x000fc8000fffe0ff */
[----:B0-----:R-:W-:-:S03]  /*0110*/  UISETP.NE.AND UP1, UPT, UR4, UR5, UPT ;  /* 0x000000050400728c */ /* 0x001fc6000bf25270 */
[----:B------:R-:W-:-:S08]  /*0120*/  UMOV UR5, UR6 ;  /* 0x0000000600057c82 */ /* 0x000fd00008000000 */
.L_x_5:
[----:B------:R-:W-:Y:S01]  /*0130*/  UIADD3 UR5, UPT, UPT, UR5, 0x1, URZ ;  /* 0x0000000105057890 */ /* 0x000fe2000fffe0ff */
[----:B------:R-:W-:-:S03]  /*0140*/  FADD R5, R0, R5 ;  /* 0x0000000500057221 */ /* 0x000fc60000000000 */
[----:B------:R-:W-:-:S09]  /*0150*/  UISETP.NE.AND UP0, UPT, UR5, URZ, UPT ;  /* 0x000000ff0500728c */ /* 0x000fd2000bf05270 */
[----:B------:R-:W-:Y:S05]  /*0160*/  BRA.U UP0, `(.L_x_5) ;  /* 0xfffffffd00f07547 */ /* 0x000fea000b83ffff */
[----:B------:R-:W-:Y:S05]  /*0170*/  BRA.U UP1, `(.L_x_6) ;  /* 0xfffffffd01dc7547 */ /* 0x000fea000b83ffff */
.L_x_4:
[----:B-1----:R-:W-:-:S13]  /*0180*/  ISETP.NE.AND P0, PT, R7, RZ, PT ;  /* 0x000000ff0700720c */ /* 0x002fda0003f05270 */
[----:B------:R-:W-:Y:S05]  /*0190*/  @P0 EXIT ;  /* 0x000000000000094d */ /* 0x000fea0003800000 */
[----:B------:R-:W0:Y:S02]  /*01a0*/  LDC.64 R2, c[0x0][0x388] ;  /* 0x0000e200ff027b82 */ /* 0x000e240000000a00 */
[----:B0-----:R-:W-:Y:S01]  /*01b0*/  STG.E desc[UR8][R2.64], R5 ;  /* 0x0000000502007986 */ /* 0x001fe2000c101908 */
[----:B------:R-:W-:Y:S05]  /*01c0*/  EXIT ;  /* 0x000000000000794d */ /* 0x000fea0003800000 */
.L_x_7:
        /* <DEDUP_REMOVED lines=11> */
.L_x_25:


//--------------------- .text._ZN36_GLOBAL__N__a82d85bb_4_k_cu_0e54149d25shared_memory_fp32_kernelEPKfPfii --------------------------
	.section	.text._ZN36_GLOBAL__N__a82d85bb_4_k_cu_0e54149d25shared_memory_fp32_kernelEPKfPfii,"ax",@progbits
	.align	128
.text._ZN36_GLOBAL__N__a82d85bb_4_k_cu_0e54149d25shared_memory_fp32_kernelEPKfPfii:
        .type           _ZN36_GLOBAL__N__a82d85bb_4_k_cu_0e54149d25shared_memory_fp32_kernelEPKfPfii,@function
        .size           _ZN36_GLOBAL__N__a82d85bb_4_k_cu_0e54149d25shared_memory_fp32_kernelEPKfPfii,(.L_x_26 - _ZN36_GLOBAL__N__a82d85bb_4_k_cu_0e54149d25shared_memory_fp32_kernelEPKfPfii)
        .other          _ZN36_GLOBAL__N__a82d85bb_4_k_cu_0e54149d25shared_memory_fp32_kernelEPKfPfii,@"STO_CUDA_ENTRY STV_DEFAULT"
_ZN36_GLOBAL__N__a82d85bb_4_k_cu_0e54149d25shared_memory_fp32_kernelEPKfPfii:
        /* <DEDUP_REMOVED lines=8> */
[----:B-1----:R-:W4:Y:S01]  /*0080*/  @!P0 LDG.E.CONSTANT R3, desc[UR8][R2.64] ;  /* 0x0000000802038981 */ /* 0x002f22000c1e9900 */
[----:B------:R-:W-:Y:S01]  /*0090*/  UMOV UR4, 0x400 ;  /* 0x0000040000047882 */ /* 0x000fe20000000000 */
[----:B---3--:R-:W-:Y:S01]  /*00a0*/  UISETP.LT.AND UP0, UPT, UR7, UR6, UPT ;  /* 0x000000060700728c */ /* 0x008fe2000bf01270 */
[----:B------:R-:W-:Y:S01]  /*00b0*/  IMAD.MOV.U32 R5, RZ, RZ, RZ ;  /* 0x000000ffff057224 */ /* 0x000fe200078e00ff */
[----:B--2---:R-:W-:-:S06]  /*00c0*/  ULEA UR4, UR5, UR4, 0x18 ;  /* 0x0000000405047291 */ /* 0x004fcc000f8ec0ff */
[----:B------:R-:W-:Y:S01]  /*00d0*/  LEA R0, R7, UR4, 0x2 ;  /* 0x0000000407007c11 */ /* 0x000fe2000f8e10ff */
[----:B------:R-:W-:-:S04]  /*00e0*/  USEL UR4, UR7, UR6, UP0 ;  /* 0x0000000607047287 */ /* 0x000fc80008000000 */
[----:B------:R-:W-:Y:S01]  /*00f0*/  UISETP.GE.AND UP0, UPT, UR4, 0x1, UPT ;  /* 0x000000010400788c */ /* 0x000fe2000bf06270 */
[----:B----4-:R0:W-:Y:S01]  /*0100*/  @!P0 STS [R0], R3 ;  /* 0x0000000300008388 */ /* 0x0101e20000000800 */
[----:B------:R-:W-:Y:S07]  /*0110*/  BAR.SYNC.DEFER_BLOCKING 0x0 ;  /* 0x0000000000007b1d */ /* 0x000fee0000010000 */
[----:B------:R-:W-:Y:S05]  /*0120*/  BRA.U !UP0, `(.L_x_8) ;  /* 0x0000000108347547 */ /* 0x000fea000b800000 */
[----:B0-----:R-:W0:Y:S01]  /*0130*/  LDS R0, [R0] ;  /* 0x0000000000007984 */ /* 0x001e220000000800 */
[----:B------:R-:W-:Y:S01]  /*0140*/  HFMA2 R5, -RZ, RZ, 0, 0 ;  /* 0x00000000ff057431 */ /* 0x000fe200000001ff */
[----:B------:R-:W-:Y:S01]  /*0150*/  UIADD3 UR6, UPT, UPT, -UR6, URZ, URZ ;  /* 0x000000ff06067290 */ /* 0x000fe2000fffe1ff */
[----:B------:R-:W-:-:S11]  /*0160*/  UMOV UR4, URZ ;  /* 0x000000ff00047c82 */ /* 0x000fd60008000000 */
.L_x_10:
[----:B------:R-:W1:Y:S01]  /*0170*/  LDCU UR5, c[0x0][0x394] ;  /* 0x00007280ff0577ac */ /* 0x000e620008000800 */
[----:B------:R-:W-:-:S04]  /*0180*/  UIADD3 UR4, UPT, UPT, UR4, 0x1, URZ ;  /* 0x0000000104047890 */ /* 0x000fc8000fffe0ff */
[----:B-1----:R-:W-:-:S03]  /*0190*/  UISETP.NE.AND UP1, UPT, UR4, UR5, UPT ;  /* 0x000000050400728c */ /* 0x002fc6000bf25270 */
[----:B------:R-:W-:-:S08]  /*01a0*/  UMOV UR5, UR6 ;  /* 0x0000000600057c82 */ /* 0x000fd00008000000 */
.L_x_9:
[----:B------:R-:W-:Y:S01]  /*01b0*/  UIADD3 UR5, UPT, UPT, UR5, 0x1, URZ ;  /* 0x0000000105057890 */ /* 0x000fe2000fffe0ff */
[----:B0-----:R-:W-:-:S03]  /*01c0*/  FADD R5, R0, R5 ;  /* 0x0000000500057221 */ /* 0x001fc60000000000 */
[----:B------:R-:W-:-:S09]  /*01d0*/  UISETP.NE.AND UP0, UPT, UR5, URZ, UPT ;  /* 0x000000ff0500728c */ /* 0x000fd2000bf05270 */
[----:B------:R-:W-:Y:S05]  /*01e0*/  BRA.U UP0, `(.L_x_9) ;  /* 0xfffffffd00f07547 */ /* 0x000fea000b83ffff */
[----:B------:R-:W-:Y:S05]  /*01f0*/  BRA.U UP1, `(.L_x_10) ;  /* 0xfffffffd01dc7547 */ /* 0x000fea000b83ffff */
.L_x_8:
[----:B------:R-:W-:-:S13]  /*0200*/  ISETP.NE.AND P0, PT, R7, RZ, PT ;  /* 0x000000ff0700720c */ /* 0x000fda0003f05270 */
[----:B------:R-:W-:Y:S05]  /*0210*/  @P0 EXIT ;  /* 0x000000000000094d */ /* 0x000fea0003800000 */
[----:B0-----:R-:W0:Y:S02]  /*0220*/  LDC.64 R2, c[0x0][0x388] ;  /* 0x0000e200ff027b82 */ /* 0x001e240000000a00 */
[----:B0-----:R-:W-:Y:S01]  /*0230*/  STG.E desc[UR8][R2.64], R5 ;  /* 0x0000000502007986 */ /* 0x001fe2000c101908 */
[----:B------:R-:W-:Y:S05]  /*0240*/  EXIT ;  /* 0x000000000000794d */ /* 0x000fea0003800000 */
.L_x_11:
        /* <DEDUP_REMOVED lines=11> */
.L_x_26:


//--------------------- .text._ZN36_GLOBAL__N__a82d85bb_4_k_cu_0e54149d20l1_cache_fp32_kernelEPKfPfii --------------------------
	.section	.text._ZN36_GLOBAL__N__a82d85bb_4_k_cu_0e54149d20l1_cache_fp32_kernelEPKfPfii,"ax",@progbits
	.align	128
.text._ZN36_GLOBAL__N__a82d85bb_4_k_cu_0e54149d20l1_cache_fp32_kernelEPKfPfii:
        .type           _ZN36_GLOBAL__N__a82d85bb_4_k_cu_0e54149d20l1_cache_fp32_kernelEPKfPfii,@function
        .size           _ZN36_GLOBAL__N__a82d85bb_4_k_cu_0e54149d20l1_cache_fp32_kernelEPKfPfii,(.L_x_27 - _ZN36_GLOBAL__N__a82d85bb_4_k_cu_0e54149d20l1_cache_fp32_kernelEPKfPfii)
        .other          _ZN36_GLOBAL__N__a82d85bb_4_k_cu_0e54149d20l1_cache_fp32_kernelEPKfPfii,@"STO_CUDA_ENTRY STV_DEFAULT"
_ZN36_GLOBAL__N__a82d85bb_4_k_cu_0e54149d20l1_cache_fp32_kernelEPKfPfii:
        /* <DEDUP_REMOVED lines=10> */
[----:B------:R0:W5:Y:S01]  /*00a0*/  LDG.E.CONSTANT R2, desc[UR8][R2.64] ;  /* 0x0000000802027981 */ /* 0x000162000c1e9900 */
[----:B------:R-:W-:Y:S01]  /*00b0*/  MOV R5, RZ ;  /* 0x000000ff00057202 */ /* 0x000fe20000000f00 */
[----:B------:R-:W-:-:S03]  /*00c0*/  UIADD3 UR6, UPT, UPT, -UR4, URZ, URZ ;  /* 0x000000ff04067290 */ /* 0x000fc6000fffe1ff */
[----:B------:R-:W-:-:S09]  /*00d0*/  UMOV UR4, URZ ;  /* 0x000000ff00047c82 */ /* 0x000fd20008000000 */
.L_x_14:
[----:B------:R-:W1:Y:S01]  /*00e0*/  LDCU UR5, c[0x0][0x394] ;  /* 0x00007280ff0577ac */ /* 0x000e620008000800 */
[----:B------:R-:W-:-:S04]  /*00f0*/  UIADD3 UR4, UPT, UPT, UR4, 0x1, URZ ;  /* 0x0000000104047890 */ /* 0x000fc8000fffe0ff */
[----:B-1----:R-:W-:-:S03]  /*0100*/  UISETP.NE.AND UP1, UPT, UR4, UR5, UPT ;  /* 0x000000050400728c */ /* 0x002fc6000bf25270 */
[----:B------:R-:W-:-:S08]  /*0110*/  UMOV UR5, UR6 ;  /* 0x0000000600057c82 */ /* 0x000fd00008000000 */
.L_x_13:
[----:B------:R-:W-:Y:S01]  /*0120*/  UIADD3 UR5, UPT, UPT, UR5, 0x1, URZ ;  /* 0x0000000105057890 */ /* 0x000fe2000fffe0ff */
[----:B-----5:R-:W-:-:S03]  /*0130*/  FADD R5, R2, R5 ;  /* 0x0000000502057221 */ /* 0x020fc60000000000 */
[----:B------:R-:W-:-:S09]  /*0140*/  UISETP.NE.AND UP0, UPT, UR5, URZ, UPT ;  /* 0x000000ff0500728c */ /* 0x000fd2000bf05270 */
[----:B------:R-:W-:Y:S05]  /*0150*/  BRA.U UP0, `(.L_x_13) ;  /* 0xfffffffd00f07547 */ /* 0x000fea000b83ffff */
[----:B------:R-:W-:Y:S05]  /*0160*/  BRA.U UP1, `(.L_x_14) ;  /* 0xfffffffd01dc7547 */ /* 0x000fea000b83ffff */
.L_x_12:
[----:B-1----:R-:W-:-:S13]  /*0170*/  ISETP.NE.AND P0, PT, R7, RZ, PT ;  /* 0x000000ff0700720c */ /* 0x002fda0003f05270 */
[----:B------:R-:W-:Y:S05]  /*0180*/  @P0 EXIT ;  /* 0x000000000000094d */ /* 0x000fea0003800000 */
[----:B0-----:R-:W0:Y:S02]  /*0190*/  LDC.64 R2, c[0x0][0x388] ;  /* 0x0000e200ff027b82 */ /* 0x001e240000000a00 */
[----:B0-----:R-:W-:Y:S01]  /*01a0*/  STG.E desc[UR8][R2.64], R5 ;  /* 0x0000000502007986 */ /* 0x001fe2000c101908 */
[----:B------:R-:W-:Y:S05]  /*01b0*/  EXIT ;  /* 0x000000000000794d */ /* 0x000fea0003800000 */
.L_x_15:
        /* <DEDUP_REMOVED lines=12> */
.L_x_27:


//--------------------- .text._ZN36_GLOBAL__N__a82d85bb_4_k_cu_0e54149d25shared_memory_bf16_kernelEPK13__nv_bfloat16PS0_ii --------------------------
	.section	.text._ZN36_GLOBAL__N__a82d85bb_4_k_cu_0e54149d25shared_memory_bf16_kernelEPK13__nv_bfloat16PS0_ii,"ax",@progbits
	.align	128
.text._ZN36_GLOBAL__N__a82d85bb_4_k_cu_0e54149d25shared_memory_bf16_kernelEPK13__nv_bfloat16PS0_ii:
        .type           _ZN36_GLOBAL__N__a82d85bb_4_k_cu_0e54149d25shared_memory_bf16_kernelEPK13__nv_bfloat16PS0_ii,@function
        .size           _ZN36_GLOBAL__N__a82d85bb_4_k_cu_0e54149d25shared_memory_bf16_kernelEPK13__nv_bfloat16PS0_ii,(.L_x_28 - _ZN36_GLOBAL__N__a82d85bb_4_k_cu_0e54149d25shared_memory_bf16_kernelEPK13__nv_bfloat16PS0_ii)
        .other          _ZN36_GLOBAL__N__a82d85bb_4_k_cu_0e54149d25shared_memory_bf16_kernelEPK13__nv_bfloat16PS0_ii,@"STO_CUDA_ENTRY STV_DEFAULT"
_ZN36_GLOBAL__N__a82d85bb_4_k_cu_0e54149d25shared_memory_bf16_kernelEPK13__nv_bfloat16PS0_ii:
        /* <DEDUP_REMOVED lines=24> */
.L_x_18:
[----:B------:R-:W0:Y:S01]  /*0180*/  LDCU UR5, c[0x0][0x394] ;  /* 0x00007280ff0577ac */ /* 0x000e220008000800 */
[----:B------:R-:W-:-:S04]  /*0190*/  UIADD3 UR4, UPT, UPT, UR4, 0x1, URZ ;  /* 0x0000000104047890 */ /* 0x000fc8000fffe0ff */
[----:B0-----:R-:W-:-:S03]  /*01a0*/  UISETP.NE.AND UP1, UPT, UR4, UR5, UPT ;  /* 0x000000050400728c */ /* 0x001fc6000bf25270 */
[----:B------:R-:W-:-:S08]  /*01b0*/  UMOV UR5, UR6 ;  /* 0x0000000600057c82 */ /* 0x000fd00008000000 */
.L_x_17:
[----:B------:R-:W-:Y:S01]  /*01c0*/  UIADD3 UR5, UPT, UPT, UR5, 0x1, URZ ;  /* 0x0000000105057890 */ /* 0x000fe2000fffe0ff */
[----:B------:R-:W-:-:S03]  /*01d0*/  FADD R4, R3, R4 ;  /* 0x0000000403047221 */ /* 0x000fc60000000000 */
[----:B------:R-:W-:-:S09]  /*01e0*/  UISETP.NE.AND UP0, UPT, UR5, URZ, UPT ;  /* 0x000000ff0500728c */ /* 0x000fd2000bf05270 */
[----:B------:R-:W-:Y:S05]  /*01f0*/  BRA.U UP0, `(.L_x_17) ;  /* 0xfffffffd00f07547 */ /* 0x000fea000b83ffff */
[----:B------:R-:W-:Y:S05]  /*0200*/  BRA.U UP1, `(.L_x_18) ;  /* 0xfffffffd01dc7547 */ /* 0x000fea000b83ffff */
.L_x_16:
[----:B------:R-:W-:-:S13]  /*0210*/  ISETP.NE.AND P0, PT, R5, RZ, PT ;  /* 0x000000ff0500720c */ /* 0x000fda0003f05270 */
[----:B------:R-:W-:Y:S05]  /*0220*/  @P0 EXIT ;  /* 0x000000000000094d */ /* 0x000fea0003800000 */
[----:B0-----:R-:W0:Y:S01]  /*0230*/  LDC.64 R2, c[0x0][0x388] ;  /* 0x0000e200ff027b82 */ /* 0x001e220000000a00 */
[----:B------:R-:W-:-:S05]  /*0240*/  F2FP.BF16.F32.PACK_AB R4, RZ, R4 ;  /* 0x00000004ff04723e */ /* 0x000fca00000010ff */
[----:B0-----:R-:W-:Y:S01]  /*0250*/  STG.E.U16 desc[UR8][R2.64], R4 ;  /* 0x0000000402007986 */ /* 0x001fe2000c101508 */
[----:B------:R-:W-:Y:S05]  /*0260*/  EXIT ;  /* 0x000000000000794d */ /* 0x000fea0003800000 */
.L_x_19:
        /* <DEDUP_REMOVED lines=9> */
.L_x_28:


//--------------------- .text._ZN36_GLOBAL__N__a82d85bb_4_k_cu_0e54149d20l1_cache_bf16_kernelEPK13__nv_bfloat16PS0_ii --------------------------
	.section	.text._ZN36_GLOBAL__N__a82d85bb_4_k_cu_0e54149d20l1_cache_bf16_kernelEPK13__nv_bfloat16PS0_ii,"ax",@progbits
	.align	128
.text._ZN36_GLOBAL__N__a82d85bb_4_k_cu_0e54149d20l1_cache_bf16_kernelEPK13__nv_bfloat16PS0_ii:
        .type           _ZN36_GLOBAL__N__a82d85bb_4_k_cu_0e54149d20l1_cache_bf16_kernelEPK13__nv_bfloat16PS0_ii,@function
        .size           _ZN36_GLOBAL__N__a82d85bb_4_k_cu_0e54149d20l1_cache_bf16_kernelEPK13__nv_bfloat16PS0_ii,(.L_x_29 - _ZN36_GLOBAL__N__a82d85bb_4_k_cu_0e54149d20l1_cache_bf16_kernelEPK13__nv_bfloat16PS0_ii)
        .other          _ZN36_GLOBAL__N__a82d85bb_4_k_cu_0e54149d20l1_cache_bf16_kernelEPK13__nv_bfloat16PS0_ii,@"STO_CUDA_ENTRY STV_DEFAULT"
_ZN36_GLOBAL__N__a82d85bb_4_k_cu_0e54149d20l1_cache_bf16_kernelEPK13__nv_bfloat16PS0_ii:
        /* <DEDUP_REMOVED lines=15> */
.L_x_22:
[----:B------:R-:W0:Y:S01]  /*00f0*/  LDCU UR5, c[0x0][0x394] ;  /* 0x00007280ff0577ac */ /* 0x000e220008000800 */
[----:B------:R-:W-:-:S04]  /*0100*/  UIADD3 UR4, UPT, UPT, UR4, 0x1, URZ ;  /* 0x0000000104047890 */ /* 0x000fc8000fffe0ff */
[----:B0-----:R-:W-:-:S03]  /*0110*/  UISETP.NE.AND UP1, UPT, UR4, UR5, UPT ;  /* 0x000000050400728c */ /* 0x001fc6000bf25270 */
[----:B------:R-:W-:-:S08]  /*0120*/  UMOV UR5, UR6 ;  /* 0x0000000600057c82 */ /* 0x000fd00008000000 */
.L_x_21:
[----:B------:R-:W-:Y:S01]  /*0130*/  UIADD3 UR5, UPT, UPT, UR5, 0x1, URZ ;  /* 0x0000000105057890 */ /* 0x000fe2000fffe0ff */
[----:B------:R-:W-:-:S03]  /*0140*/  FADD R0, R5, R0 ;  /* 0x0000000005007221 */ /* 0x000fc60000000000 */
[----:B------:R-:W-:-:S09]  /*0150*/  UISETP.NE.AND UP0, UPT, UR5, URZ, UPT ;  /* 0x000000ff0500728c */ /* 0x000fd2000bf05270 */
[----:B------:R-:W-:Y:S05]  /*0160*/  BRA.U UP0, `(.L_x_21) ;  /* 0xfffffffd00f07547 */ /* 0x000fea000b83ffff */
[----:B------:R-:W-:Y:S05]  /*0170*/  BRA.U UP1, `(.L_x_22) ;  /* 0xfffffffd01dc7547 */ /* 0x000fea000b83ffff */
.L_x_20:
[----:B-1----:R-:W-:-:S13]  /*0180*/  ISETP.NE.AND P0, PT, R7, RZ, PT ;  /* 0x000000ff0700720c */ /* 0x002fda0003f05270 */
[----:B------:R-:W-:Y:S05]  /*0190*/  @P0 EXIT ;  /* 0x000000000000094d */ /* 0x000fea0003800000 */
[----:B------:R-:W0:Y:S01]  /*01a0*/  LDC.64 R2, c[0x0][0x388] ;  /* 0x0000e200ff027b82 */ /* 0x000e220000000a00 */
[----:B------:R-:W-:-:S05]  /*01b0*/  F2FP.BF16.F32.PACK_AB R0, RZ, R0 ;  /* 0x00000000ff00723e */ /* 0x000fca00000010ff */
[----:B0-----:R-:W-:Y:S01]  /*01c0*/  STG.E.U16 desc[UR8][R2.64], R0 ;  /* 0x0000000002007986 */ /* 0x001fe2000c101508 */
[----:B------:R-:W-:Y:S05]  /*01d0*/  EXIT ;  /* 0x000000000000794d */ /* 0x000fea0003800000 */
.L_x_23:
        /* <DEDUP_REMOVED lines=10> */
.L_x_29:


//--------------------- .nv.shared._ZN36_GLOBAL__N__a82d85bb_4_k_cu_0e54149d33shared_memory_bf16_to_fp32_kernelEPK13__nv_bfloat16Pfii --------------------------
	.section	.nv.shared._ZN36_GLOBAL__N__a82d85bb_4_k_cu_0e54149d33shared_memory_bf16_to_fp32_kernelEPK13__nv_bfloat16Pfii,"aw",@nobits
	.sectionflags	@""
	.align	2
.nv.shared._ZN36_GLOBAL__N__a82d85bb_4_k_cu_0e54149d33shared_memory_bf16_to_fp32_kernelEPK13__nv_bfloat16Pfii:
	.zero		1280


//--------------------- .nv.shared.reserved.0     --------------------------
	.section	.nv.shared.reserved.0,"aw",@nobits
	.weak		__nv_reservedSMEM_offset_0_alias
	.size		__nv_reservedSMEM_offset_0_alias, 0, 64
	.other		__nv_reservedSMEM_offset_0_alias,@"STO_CUDA_RESERVED_SHARED STV_DEFAULT"
__nv_reservedSMEM_offset_0_alias:
	.zero		0
	.zero		64


//--------------------- .nv.shared._ZN36_GLOBAL__N__a82d85bb_4_k_cu_0e54149d25shared_memory_fp32_kernelEPKfPfii --------------------------
	.section	.nv.shared._ZN36_GLOBAL__N__a82d85bb_4_k_cu_0e54149d25shared_memory_fp32_kernelEPKfPfii,"aw",@nobits
	.sectionflags	@""
	.align	4
.nv.shared._ZN36_GLOBAL__N__a82d85bb_4_k_cu_0e54149d25shared_memory_fp32_kernelEPKfPfii:
	.zero		1536


//--------------------- .nv.shared._ZN36_GLOBAL__N__a82d85bb_4_k_cu_0e54149d25shared_memory_bf16_kernelEPK13__nv_bfloat16PS0_ii --------------------------
	.section	.nv.shared._ZN36_GLOBAL__N__a82d85bb_4_k_cu_0e54149d25shared_memory_bf16_kernelEPK13__nv_bfloat16PS0_ii,"aw",@nobits
	.sectionflags	@""
	.align	2
.nv.shared._ZN36_GLOBAL__N__a82d85bb_4_k_cu_0e54149d25shared_memory_bf16_kernelEPK13__nv_bfloat16PS0_ii:
	.zero		1280


//--------------------- .nv.constant0._ZN36_GLOBAL__N__a82d85bb_4_k_cu_0e54149d33shared_memory_bf16_to_fp32_kernelEPK13__nv_bfloat16Pfii --------------------------
	.section	.nv.constant0._ZN36_GLOBAL__N__a82d85bb_4_k_cu_0e54149d33shared_memory_bf16_to_fp32_kernelEPK13__nv_bfloat16Pfii,"a",@progbits
	.sectionflags	@""
	.align	4
.nv.constant0._ZN36_GLOBAL__N__a82d85bb_4_k_cu_0e54149d33shared_memory_bf16_to_fp32_kernelEPK13__nv_bfloat16Pfii:
	.zero		920


//--------------------- .nv.constant0._ZN36_GLOBAL__N__a82d85bb_4_k_cu_0e54149d28l1_cache_bf16_to_fp32_kernelEPK13__nv_bfloat16Pfii --------------------------
	.section	.nv.constant0._ZN36_GLOBAL__N__a82d85bb_4_k_cu_0e54149d28l1_cache_bf16_to_fp32_kernelEPK13__nv_bfloat16Pfii,"a",@progbits
	.sectionflags	@""
	.align	4
.nv.constant0._ZN36_GLOBAL__N__a82d85bb_4_k_cu_0e54149d28l1_cache_bf16_to_fp32_kernelEPK13__nv_bfloat16Pfii:
	.zero		920


//--------------------- .nv.constant0._ZN36_GLOBAL__N__a82d85bb_4_k_cu_0e54149d25shared_memory_fp32_kernelEPKfPfii --------------------------
	.section	.nv.constant0._ZN36_GLOBAL__N__a82d85bb_4_k_cu_0e54149d25shared_memory_fp32_kernelEPKfPfii,"a",@progbits
	.sectionflags	@""
	.align	4
.nv.constant0._ZN36_GLOBAL__N__a82d85bb_4_k_cu_0e54149d25shared_memory_fp32_kernelEPKfPfii:
	.zero		920


//--------------------- .nv.constant0._ZN36_GLOBAL__N__a82d85bb_4_k_cu_0e54149d20l1_cache_fp32_kernelEPKfPfii --------------------------
	.section	.nv.constant0._ZN36_GLOBAL__N__a82d85bb_4_k_cu_0e54149d20l1_cache_fp32_kernelEPKfPfii,"a",@progbits
	.sectionflags	@""
	.align	4
.nv.constant0._ZN36_GLOBAL__N__a82d85bb_4_k_cu_0e54149d20l1_cache_fp32_kernelEPKfPfii:
	.zero		920


//--------------------- .nv.constant0._ZN36_GLOBAL__N__a82d85bb_4_k_cu_0e54149d25shared_memory_bf16_kernelEPK13__nv_bfloat16PS0_ii --------------------------
	.section	.nv.constant0._ZN36_GLOBAL__N__a82d85bb_4_k_cu_0e54149d25shared_memory_bf16_kernelEPK13__nv_bfloat16PS0_ii,"a",@progbits
	.sectionflags	@""
	.align	4
.nv.constant0._ZN36_GLOBAL__N__a82d85bb_4_k_cu_0e54149d25shared_memory_bf16_kernelEPK13__nv_bfloat16PS0_ii:
	.zero		920


//--------------------- .nv.constant0._ZN36_GLOBAL__N__a82d85bb_4_k_cu_0e54149d20l1_cache_bf16_kernelEPK13__nv_bfloat16PS0_ii --------------------------
	.section	.nv.constant0._ZN36_GLOBAL__N__a82d85bb_4_k_cu_0e54149d20l1_cache_bf16_kernelEPK13__nv_bfloat16PS0_ii,"a",@progbits
	.sectionflags	@""
	.align	4
.nv.constant0._ZN36_GLOBAL__N__a82d85bb_4_k_cu_0e54149d20l1_cache_bf16_kernelEPK13__nv_bfloat16PS0_ii:
	.zero		920


//--------------------- SYMBOLS --------------------------

	.type		.nv.reservedSmem.offset0,@object
	.size		.nv.reservedSmem.offset0,0x4
	.type		.nv.reservedSmem.cap,@object
	.size		.nv.reservedSmem.cap,0x4
